	.target	sm_100a

	.elftype	@"ET_EXEC"


//--------------------- .note.nv.tkinfo           --------------------------
	.section	.note.nv.tkinfo,"",@"SHT_NOTE"
	.sectionflags	@"SHF_NOTE_NV_TKINFO"
	.tkinfo
        /*0018*/ 	.word	0x00000002
        /*0030*/ 	.string	""
        /*0030*/ 	.string	"ptxas"
        /*0030*/ 	.string	"Cuda compilation tools, release 13.0, V13.0.88"
        /*0030*/ 	.string	"Build cuda_13.0.r13.0/compiler.36424714_0"
        /*0030*/ 	.string	"-arch sm_100a -m 64 "



//--------------------- .note.nv.cuinfo           --------------------------
	.section	.note.nv.cuinfo,"",@"SHT_NOTE"
	.sectionflags	@"SHF_NOTE_NV_CUINFO"
        /*0018*/ 	.short	0x0002
        /*001a*/ 	.short	0x0064
        /*001c*/ 	.short	0x0082
	.zero		2


//--------------------- .nv.info                  --------------------------
	.section	.nv.info,"",@"SHT_CUDA_INFO"
	.align	4


	//----- nvinfo : EIATTR_REGCOUNT
	.align		4
        /*0000*/ 	.byte	0x04, 0x2f
        /*0002*/ 	.short	(.L_20 - .L_19)
	.align		4
.L_19:
        /*0004*/ 	.word	index@(_ZN7cutlass13device_kernelINS_4gemm6kernel13GemmUniversalIN4cute5tupleIJiiiiEEENS1_10collective13CollectiveMmaINS1_35MainloopSm100TmaUmmaWarpSpecializedILi3ELi2ELi2ENS5_IJNS4_1CILi1EEESB_SB_EEEEENS5_IJNSA_ILi128EEENSA_ILi256EEESE_EEENS_12float_e4m3_tENS5_IJSB_llEEENS_12float_e5m2_tESI_NS4_8TiledMMAINS4_8MMA_AtomIJNS4_10MMA_TraitsINS4_19SM100_MMA_F8F6F4_SSEJSH_SJ_fSE_SF_NS4_17integral_constantINS4_4UMMA5MajorELSQ_1EEESR_NSO_INSP_7ScaleInELSS_0EEEST_EEEEEENS4_6LayoutISC_NS5_IJNSA_ILi0EEESX_SX_EEEEENS5_IJNS4_10UnderscoreES10_S10_EEEEENS4_13SM90_TMA_LOADENS4_14ComposedLayoutINS4_7SwizzleILi3ELi4ELi3EEENS4_18smem_ptr_flag_bitsILi8EEENSW_INS5_IJSE_NSA_ILi8EEEEEENS5_IJSB_SE_EEEEEEEvNS4_8identityES13_S1D_vS1E_EENS_8epilogue10collective18CollectiveEpilogueINS1G_23Sm100TmaWarpSpecializedILi4ELi2ELi64ELb0ELb0EEEJSG_NS5_IJNSW_ISE_SB_EENSW_INSA_ILi64EEESB_EEEEESH_NS5_IJlSB_lEEESH_S1P_NS1G_6fusion15FusionCallbacksIS1K_NS1Q_17LinearCombinationISH_fSH_fLNS_15FloatRoundStyleE2EEESG_S1O_JEEENS4_5SM1004TMEM4LOAD26SM100_TMEM_LOAD_32dp32b64xES13_NS14_INS15_ILi2ELi4ELi3EEES18_NSW_INS5_IJS19_S1M_EEENS5_IJS1M_SB_EEEEEEENS4_39AutoVectorizingCopyWithAssumedAlignmentILi128EEENS4_14SM90_TMA_STOREES24_S26_S26_EEEvvEEEEvNT_6ParamsE)
        /*0008*/ 	.word	0x000000e0


	//----- nvinfo : EIATTR_FRAME_SIZE
	.align		4
.L_20:
        /*000c*/ 	.byte	0x04, 0x11
        /*000e*/ 	.short	(.L_22 - .L_21)
	.align		4
.L_21:
        /*0010*/ 	.word	index@($__internal_2_$__cuda_sm10x_tcgen05_guardrail_trap_unallocated_columns_being_dealloced)
        /*0014*/ 	.word	0x00000000


	//----- nvinfo : EIATTR_FRAME_SIZE
	.align		4
.L_22:
        /*0018*/ 	.byte	0x04, 0x11
        /*001a*/ 	.short	(.L_24 - .L_23)
	.align		4
.L_23:
        /*001c*/ 	.word	index@($__internal_1_$__cuda_sm10x_tcgen05_guardrail_trap_phase_invalid_during_alloc)
        /*0020*/ 	.word	0x00000000


	//----- nvinfo : EIATTR_FRAME_SIZE
	.align		4
.L_24:
        /*0024*/ 	.byte	0x04, 0x11
        /*0026*/ 	.short	(.L_26 - .L_25)
	.align		4
.L_25:
        /*0028*/ 	.word	index@($__internal_0_$__cuda_sm10x_tcgen05_guardrail_trap_col_being_dealloced_not_returned_by_alloc)
        /*002c*/ 	.word	0x00000000


	//----- nvinfo : EIATTR_FRAME_SIZE
	.align		4
.L_26:
        /*0030*/ 	.byte	0x04, 0x11
        /*0032*/ 	.short	(.L_28 - .L_27)
	.align		4
.L_27:
        /*0034*/ 	.word	index@(_ZN7cutlass13device_kernelINS_4gemm6kernel13GemmUniversalIN4cute5tupleIJiiiiEEENS1_10collective13CollectiveMmaINS1_35MainloopSm100TmaUmmaWarpSpecializedILi3ELi2ELi2ENS5_IJNS4_1CILi1EEESB_SB_EEEEENS5_IJNSA_ILi128EEENSA_ILi256EEESE_EEENS_12float_e4m3_tENS5_IJSB_llEEENS_12float_e5m2_tESI_NS4_8TiledMMAINS4_8MMA_AtomIJNS4_10MMA_TraitsINS4_19SM100_MMA_F8F6F4_SSEJSH_SJ_fSE_SF_NS4_17integral_constantINS4_4UMMA5MajorELSQ_1EEESR_NSO_INSP_7ScaleInELSS_0EEEST_EEEEEENS4_6LayoutISC_NS5_IJNSA_ILi0EEESX_SX_EEEEENS5_IJNS4_10UnderscoreES10_S10_EEEEENS4_13SM90_TMA_LOADENS4_14ComposedLayoutINS4_7SwizzleILi3ELi4ELi3EEENS4_18smem_ptr_flag_bitsILi8EEENSW_INS5_IJSE_NSA_ILi8EEEEEENS5_IJSB_SE_EEEEEEEvNS4_8identityES13_S1D_vS1E_EENS_8epilogue10collective18CollectiveEpilogueINS1G_23Sm100TmaWarpSpecializedILi4ELi2ELi64ELb0ELb0EEEJSG_NS5_IJNSW_ISE_SB_EENSW_INSA_ILi64EEESB_EEEEESH_NS5_IJlSB_lEEESH_S1P_NS1G_6fusion15FusionCallbacksIS1K_NS1Q_17LinearCombinationISH_fSH_fLNS_15FloatRoundStyleE2EEESG_S1O_JEEENS4_5SM1004TMEM4LOAD26SM100_TMEM_LOAD_32dp32b64xES13_NS14_INS15_ILi2ELi4ELi3EEES18_NSW_INS5_IJS19_S1M_EEENS5_IJS1M_SB_EEEEEEENS4_39AutoVectorizingCopyWithAssumedAlignmentILi128EEENS4_14SM90_TMA_STOREES24_S26_S26_EEEvvEEEEvNT_6ParamsE)
        /*0038*/ 	.word	0x00000000


	//----- nvinfo : EIATTR_MIN_STACK_SIZE
	.align		4
.L_28:
        /*003c*/ 	.byte	0x04, 0x12
        /*003e*/ 	.short	(.L_30 - .L_29)
	.align		4
.L_29:
        /*0040*/ 	.word	index@(_ZN7cutlass13device_kernelINS_4gemm6kernel13GemmUniversalIN4cute5tupleIJiiiiEEENS1_10collective13CollectiveMmaINS1_35MainloopSm100TmaUmmaWarpSpecializedILi3ELi2ELi2ENS5_IJNS4_1CILi1EEESB_SB_EEEEENS5_IJNSA_ILi128EEENSA_ILi256EEESE_EEENS_12float_e4m3_tENS5_IJSB_llEEENS_12float_e5m2_tESI_NS4_8TiledMMAINS4_8MMA_AtomIJNS4_10MMA_TraitsINS4_19SM100_MMA_F8F6F4_SSEJSH_SJ_fSE_SF_NS4_17integral_constantINS4_4UMMA5MajorELSQ_1EEESR_NSO_INSP_7ScaleInELSS_0EEEST_EEEEEENS4_6LayoutISC_NS5_IJNSA_ILi0EEESX_SX_EEEEENS5_IJNS4_10UnderscoreES10_S10_EEEEENS4_13SM90_TMA_LOADENS4_14ComposedLayoutINS4_7SwizzleILi3ELi4ELi3EEENS4_18smem_ptr_flag_bitsILi8EEENSW_INS5_IJSE_NSA_ILi8EEEEEENS5_IJSB_SE_EEEEEEEvNS4_8identityES13_S1D_vS1E_EENS_8epilogue10collective18CollectiveEpilogueINS1G_23Sm100TmaWarpSpecializedILi4ELi2ELi64ELb0ELb0EEEJSG_NS5_IJNSW_ISE_SB_EENSW_INSA_ILi64EEESB_EEEEESH_NS5_IJlSB_lEEESH_S1P_NS1G_6fusion15FusionCallbacksIS1K_NS1Q_17LinearCombinationISH_fSH_fLNS_15FloatRoundStyleE2EEESG_S1O_JEEENS4_5SM1004TMEM4LOAD26SM100_TMEM_LOAD_32dp32b64xES13_NS14_INS15_ILi2ELi4ELi3EEES18_NSW_INS5_IJS19_S1M_EEENS5_IJS1M_SB_EEEEEEENS4_39AutoVectorizingCopyWithAssumedAlignmentILi128EEENS4_14SM90_TMA_STOREES24_S26_S26_EEEvvEEEEvNT_6ParamsE)
        /*0044*/ 	.word	0x00000000
.L_30:


//--------------------- .nv.compat                --------------------------
	.section	.nv.compat,"",@"SHT_CUDA_COMPAT_INFO"
	.align	4
        /*0000*/ 	.byte	0x02, 0x09, 0x01, 0x00, 0x02, 0x02, 0x02, 0x00, 0x02, 0x05, 0x05, 0x00, 0x03, 0x07, 0x01, 0x01
        /*0010*/ 	.byte	0x02, 0x03, 0x01, 0x00, 0x02, 0x06, 0x01, 0x00, 0x04, 0x0b, 0x08, 0x00, 0x09, 0x00, 0x00, 0x00
        /*0020*/ 	.byte	0x00, 0x00, 0x00, 0x00


//--------------------- .nv.info._ZN7cutlass13device_kernelINS_4gemm6kernel13GemmUniversalIN4cute5tupleIJiiiiEEENS1_10collective13CollectiveMmaINS1_35MainloopSm100TmaUmmaWarpSpecializedILi3ELi2ELi2ENS5_IJNS4_1CILi1EEESB_SB_EEEEENS5_IJNSA_ILi128EEENSA_ILi256EEESE_EEENS_12float_e4m3_tENS5_IJSB_llEEENS_12float_e5m2_tESI_NS4_8TiledMMAINS4_8MMA_AtomIJNS4_10MMA_TraitsINS4_19SM100_MMA_F8F6F4_SSEJSH_SJ_fSE_SF_NS4_17integral_constantINS4_4UMMA5MajorELSQ_1EEESR_NSO_INSP_7ScaleInELSS_0EEEST_EEEEEENS4_6LayoutISC_NS5_IJNSA_ILi0EEESX_SX_EEEEENS5_IJNS4_10UnderscoreES10_S10_EEEEENS4_13SM90_TMA_LOADENS4_14ComposedLayoutINS4_7SwizzleILi3ELi4ELi3EEENS4_18smem_ptr_flag_bitsILi8EEENSW_INS5_IJSE_NSA_ILi8EEEEEENS5_IJSB_SE_EEEEEEEvNS4_8identityES13_S1D_vS1E_EENS_8epilogue10collective18CollectiveEpilogueINS1G_23Sm100TmaWarpSpecializedILi4ELi2ELi64ELb0ELb0EEEJSG_NS5_IJNSW_ISE_SB_EENSW_INSA_ILi64EEESB_EEEEESH_NS5_IJlSB_lEEESH_S1P_NS1G_6fusion15FusionCallbacksIS1K_NS1Q_17LinearCombinationISH_fSH_fLNS_15FloatRoundStyleE2EEESG_S1O_JEEENS4_5SM1004TMEM4LOAD26SM100_TMEM_LOAD_32dp32b64xES13_NS14_INS15_ILi2ELi4ELi3EEES18_NSW_INS5_IJS19_S1M_EEENS5_IJS1M_SB_EEEEEEENS4_39AutoVectorizingCopyWithAssumedAlignmentILi128EEENS4_14SM90_TMA_STOREES24_S26_S26_EEEvvEEEEvNT_6ParamsE --------------------------
	.section	.nv.info._ZN7cutlass13device_kernelINS_4gemm6kernel13GemmUniversalIN4cute5tupleIJiiiiEEENS1_10collective13CollectiveMmaINS1_35MainloopSm100TmaUmmaWarpSpecializedILi3ELi2ELi2ENS5_IJNS4_1CILi1EEESB_SB_EEEEENS5_IJNSA_ILi128EEENSA_ILi256EEESE_EEENS_12float_e4m3_tENS5_IJSB_llEEENS_12float_e5m2_tESI_NS4_8TiledMMAINS4_8MMA_AtomIJNS4_10MMA_TraitsINS4_19SM100_MMA_F8F6F4_SSEJSH_SJ_fSE_SF_NS4_17integral_constantINS4_4UMMA5MajorELSQ_1EEESR_NSO_INSP_7ScaleInELSS_0EEEST_EEEEEENS4_6LayoutISC_NS5_IJNSA_ILi0EEESX_SX_EEEEENS5_IJNS4_10UnderscoreES10_S10_EEEEENS4_13SM90_TMA_LOADENS4_14ComposedLayoutINS4_7SwizzleILi3ELi4ELi3EEENS4_18smem_ptr_flag_bitsILi8EEENSW_INS5_IJSE_NSA_ILi8EEEEEENS5_IJSB_SE_EEEEEEEvNS4_8identityES13_S1D_vS1E_EENS_8epilogue10collective18CollectiveEpilogueINS1G_23Sm100TmaWarpSpecializedILi4ELi2ELi64ELb0ELb0EEEJSG_NS5_IJNSW_ISE_SB_EENSW_INSA_ILi64EEESB_EEEEESH_NS5_IJlSB_lEEESH_S1P_NS1G_6fusion15FusionCallbacksIS1K_NS1Q_17LinearCombinationISH_fSH_fLNS_15FloatRoundStyleE2EEESG_S1O_JEEENS4_5SM1004TMEM4LOAD26SM100_TMEM_LOAD_32dp32b64xES13_NS14_INS15_ILi2ELi4ELi3EEES18_NSW_INS5_IJS19_S1M_EEENS5_IJS1M_SB_EEEEEEENS4_39AutoVectorizingCopyWithAssumedAlignmentILi128EEENS4_14SM90_TMA_STOREES24_S26_S26_EEEvvEEEEvNT_6ParamsE,"",@"SHT_CUDA_INFO"
	.sectionflags	@""
	.align	4


	//----- nvinfo : EIATTR_CUDA_API_VERSION
	.align		4
        /*0000*/ 	.byte	0x04, 0x37
        /*0002*/ 	.short	(.L_32 - .L_31)
.L_31:
        /*0004*/ 	.word	0x00000082


	//----- nvinfo : EIATTR_KPARAM_INFO
	.align		4
.L_32:
        /*0008*/ 	.byte	0x04, 0x17
        /*000a*/ 	.short	(.L_34 - .L_33)
.L_33:
        /*000c*/ 	.word	0x00000000
        /*0010*/ 	.short	0x0000
        /*0012*/ 	.short	0x0000
        /*0014*/ 	.byte	0x00, 0xf0, 0x01, 0x20


	//----- nvinfo : EIATTR_AT_ENTRY_FRAGMENTS
	.align		4
.L_34:
        /*0018*/ 	.byte	0x04, 0x4f
        /*001a*/ 	.short	(.L_36 - .L_35)


	//   ....[0]....
.L_35:
        /*001c*/ 	.word	0x00000006


	//----- nvinfo : EIATTR_RESERVED_SMEM_USED
	.align		4
.L_36:
        /*0020*/ 	.byte	0x01, 0x41
	.zero		2


	//----- nvinfo : EIATTR_SPARSE_MMA_MASK
	.align		4
        /*0024*/ 	.byte	0x03, 0x50
        /*0026*/ 	.short	0x0000


	//----- nvinfo : EIATTR_TCGEN05_1CTA_USED
	.align		4
        /*0028*/ 	.byte	0x01, 0x51
	.zero		2


	//----- nvinfo : EIATTR_MAXREG_COUNT
	.align		4
        /*002c*/ 	.byte	0x03, 0x1b
        /*002e*/ 	.short	0x00ff


	//----- nvinfo : EIATTR_NUM_BARRIERS
	.align		4
        /*0030*/ 	.byte	0x02, 0x4c
        /*0032*/ 	.byte	0x07
	.zero		1


	//----- nvinfo : EIATTR_EXTERNS
	.align		4
        /*0034*/ 	.byte	0x04, 0x0f
        /*0036*/ 	.short	(.L_38 - .L_37)


	//   ....[0]....
	.align		4
.L_37:
        /*0038*/ 	.word	index@(__assertfail)


	//----- nvinfo : EIATTR_MERCURY_ISA_VERSION
	.align		4
.L_38:
        /*003c*/ 	.byte	0x03, 0x5f
        /*003e*/ 	.short	0x0101


	//----- nvinfo : EIATTR_INT_WARP_WIDE_INSTR_OFFSETS
	.align		4
        /*0040*/ 	.byte	0x04, 0x31
        /*0042*/ 	.short	(.L_40 - .L_39)


	//   ....[0]....
.L_39:
        /*0044*/ 	.word	0x00001e40


	//   ....[1]....
        /*0048*/ 	.word	0x000036d0


	//   ....[2]....
        /*004c*/ 	.word	0x000036f0


	//   ....[3]....
        /*0050*/ 	.word	0x00003720


	//   ....[4]....
        /*0054*/ 	.word	0x00004060


	//   ....[5]....
        /*0058*/ 	.word	0x000040d0


	//   ....[6]....
        /*005c*/ 	.word	0x000041b0


	//   ....[7]....
        /*0060*/ 	.word	0x00004230


	//   ....[8]....
        /*0064*/ 	.word	0x00004340


	//   ....[9]....
        /*0068*/ 	.word	0x000043d0


	//   ....[10]....
        /*006c*/ 	.word	0x000045b0


	//   ....[11]....
        /*0070*/ 	.word	0x00004710


	//----- nvinfo : EIATTR_COOP_GROUP_MASK_REGIDS
	.align		4
.L_40:
        /*0074*/ 	.byte	0x04, 0x29
        /*0076*/ 	.short	(.L_42 - .L_41)


	//   ....[0]....
.L_41:
        /*0078*/ 	.word	0xffffffff


	//   ....[1]....
        /*007c*/ 	.word	0xffffffff


	//   ....[2]....
        /*0080*/ 	.word	0xffffffff


	//   ....[3]....
        /*0084*/ 	.word	0xffffffff


	//   ....[4]....
        /*0088*/ 	.word	0xffffffff


	//   ....[5]....
        /*008c*/ 	.word	0xffffffff


	//   ....[6]....
        /*0090*/ 	.word	0xffffffff


	//   ....[7]....
        /*0094*/ 	.word	0xffffffff


	//   ....[8]....
        /*0098*/ 	.word	0xffffffff


	//   ....[9]....
        /*009c*/ 	.word	0xffffffff


	//   ....[10]....
        /*00a0*/ 	.word	0xffffffff


	//   ....[11]....
        /*00a4*/ 	.word	0xffffffff


	//   ....[12]....
        /*00a8*/ 	.word	0xffffffff


	//----- nvinfo : EIATTR_COOP_GROUP_INSTR_OFFSETS
	.align		4
.L_42:
        /*00ac*/ 	.byte	0x04, 0x28
        /*00ae*/ 	.short	(.L_44 - .L_43)


	//   ....[0]....
.L_43:
        /*00b0*/ 	.word	0x00000090


	//   ....[1]....
        /*00b4*/ 	.word	0x000004d0


	//   ....[2]....
        /*00b8*/ 	.word	0x00000620


	//   ....[3]....
        /*00bc*/ 	.word	0x000007c0


	//   ....[4]....
        /*00c0*/ 	.word	0x000008c0


	//   ....[5]....
        /*00c4*/ 	.word	0x00000a30


	//   ....[6]....
        /*00c8*/ 	.word	0x00000b90


	//   ....[7]....
        /*00cc*/ 	.word	0x00001d20


	//   ....[8]....
        /*00d0*/ 	.word	0x00002a70


	//   ....[9]....
        /*00d4*/ 	.word	0x00002c80


	//   ....[10]....
        /*00d8*/ 	.word	0x00002cb0


	//   ....[11]....
        /*00dc*/ 	.word	0x000035b0


	//   ....[12]....
        /*00e0*/ 	.word	0x000037e0


	//----- nvinfo : EIATTR_VRC_CTA_INIT_COUNT
	.align		4
.L_44:
        /*00e4*/ 	.byte	0x02, 0x4a
        /*00e6*/ 	.byte	0x80
	.zero		1


	//----- nvinfo : EIATTR_SYSCALL_OFFSETS
	.align		4
        /*00e8*/ 	.byte	0x04, 0x46
        /*00ea*/ 	.short	(.L_46 - .L_45)


	//   ....[0]....
.L_45:
        /*00ec*/ 	.word	0x00005180


	//   ....[1]....
        /*00f0*/ 	.word	0x000052c0


	//   ....[2]....
        /*00f4*/ 	.word	0x00005b20


	//   ....[3]....
        /*00f8*/ 	.word	0x00007140


	//   ....[4]....
        /*00fc*/ 	.word	0x000086f0


	//   ....[5]....
        /*0100*/ 	.word	0x00009cc0


	//----- nvinfo : EIATTR_MBARRIER_INSTR_OFFSETS
	.align		4
.L_46:
        /*0104*/ 	.byte	0x04, 0x39
        /*0106*/ 	.short	(.L_48 - .L_47)


	//   ....[0]....
.L_47:
        /*0108*/ 	.word	0x000005b0
        /*010c*/ 	.word	0x000000ff
        /*0110*/ 	.word	0x00000000
        /*0114*/ 	.short	0x0100
        /*0116*/ 	.byte	0x05
	.zero		1


	//   ....[1]....
        /*0118*/ 	.word	0x000005c0
        /*011c*/ 	.word	0x000000ff
        /*0120*/ 	.word	0x00000018
        /*0124*/ 	.short	0x0100
        /*0126*/ 	.byte	0x05
	.zero		1


	//   ....[2]....
        /*0128*/ 	.word	0x000005d0
        /*012c*/ 	.word	0x000000ff
        /*0130*/ 	.word	0x00000008
        /*0134*/ 	.short	0x0100
        /*0136*/ 	.byte	0x05
	.zero		1


	//   ....[3]....
        /*0138*/ 	.word	0x000005e0
        /*013c*/ 	.word	0x000000ff
        /*0140*/ 	.word	0x00000020
        /*0144*/ 	.short	0x0100
        /*0146*/ 	.byte	0x05
	.zero		1


	//   ....[4]....
        /*0148*/ 	.word	0x000005f0
        /*014c*/ 	.word	0x000000ff
        /*0150*/ 	.word	0x00000010
        /*0154*/ 	.short	0x0100
        /*0156*/ 	.byte	0x05
	.zero		1


	//   ....[5]....
        /*0158*/ 	.word	0x00000600
        /*015c*/ 	.word	0x000000ff
        /*0160*/ 	.word	0x00000028
        /*0164*/ 	.short	0x0100
        /*0166*/ 	.byte	0x05
	.zero		1


	//   ....[6]....
        /*0168*/ 	.word	0x00000730
        /*016c*/ 	.word	0x000000ff
        /*0170*/ 	.word	0x00000030
        /*0174*/ 	.short	0x0100
        /*0176*/ 	.byte	0x07
	.zero		1


	//   ....[7]....
        /*0178*/ 	.word	0x00000740
        /*017c*/ 	.word	0x000000ff
        /*0180*/ 	.word	0x00000050
        /*0184*/ 	.short	0x0100
        /*0186*/ 	.byte	0x07
	.zero		1


	//   ....[8]....
        /*0188*/ 	.word	0x00000750
        /*018c*/ 	.word	0x000000ff
        /*0190*/ 	.word	0x00000038
        /*0194*/ 	.short	0x0100
        /*0196*/ 	.byte	0x07
	.zero		1


	//   ....[9]....
        /*0198*/ 	.word	0x00000760
        /*019c*/ 	.word	0x000000ff
        /*01a0*/ 	.word	0x00000058
        /*01a4*/ 	.short	0x0100
        /*01a6*/ 	.byte	0x07
	.zero		1


	//   ....[10]....
        /*01a8*/ 	.word	0x00000770
        /*01ac*/ 	.word	0x000000ff
        /*01b0*/ 	.word	0x00000040
        /*01b4*/ 	.short	0x0100
        /*01b6*/ 	.byte	0x07
	.zero		1


	//   ....[11]....
        /*01b8*/ 	.word	0x00000780
        /*01bc*/ 	.word	0x000000ff
        /*01c0*/ 	.word	0x00000060
        /*01c4*/ 	.short	0x0100
        /*01c6*/ 	.byte	0x07
	.zero		1


	//   ....[12]....
        /*01c8*/ 	.word	0x00000790
        /*01cc*/ 	.word	0x000000ff
        /*01d0*/ 	.word	0x00000048
        /*01d4*/ 	.short	0x0100
        /*01d6*/ 	.byte	0x07
	.zero		1


	//   ....[13]....
        /*01d8*/ 	.word	0x000007a0
        /*01dc*/ 	.word	0x000000ff
        /*01e0*/ 	.word	0x00000068
        /*01e4*/ 	.short	0x0100
        /*01e6*/ 	.byte	0x07
	.zero		1


	//   ....[14]....
        /*01e8*/ 	.word	0x00000890
        /*01ec*/ 	.word	0x000000ff
        /*01f0*/ 	.word	0x00000070
        /*01f4*/ 	.short	0x0100
        /*01f6*/ 	.byte	0x05
	.zero		1


	//   ....[15]....
        /*01f8*/ 	.word	0x000008a0
        /*01fc*/ 	.word	0x000000ff
        /*0200*/ 	.word	0x00000078
        /*0204*/ 	.short	0x0100
        /*0206*/ 	.byte	0x05
	.zero		1


	//   ....[16]....
        /*0208*/ 	.word	0x000009e0
        /*020c*/ 	.word	0x000000ff
        /*0210*/ 	.word	0x00000080
        /*0214*/ 	.short	0x0100
        /*0216*/ 	.byte	0x05
	.zero		1


	//   ....[17]....
        /*0218*/ 	.word	0x000009f0
        /*021c*/ 	.word	0x000000ff
        /*0220*/ 	.word	0x00000090
        /*0224*/ 	.short	0x0100
        /*0226*/ 	.byte	0x05
	.zero		1


	//   ....[18]....
        /*0228*/ 	.word	0x00000a00
        /*022c*/ 	.word	0x000000ff
        /*0230*/ 	.word	0x00000088
        /*0234*/ 	.short	0x0100
        /*0236*/ 	.byte	0x05
	.zero		1


	//   ....[19]....
        /*0238*/ 	.word	0x00000a10
        /*023c*/ 	.word	0x000000ff
        /*0240*/ 	.word	0x00000098
        /*0244*/ 	.short	0x0100
        /*0246*/ 	.byte	0x05
	.zero		1


	//   ....[20]....
        /*0248*/ 	.word	0x00000b40
        /*024c*/ 	.word	0x000000ff
        /*0250*/ 	.word	0x000000a0
        /*0254*/ 	.short	0x0100
        /*0256*/ 	.byte	0x07
	.zero		1


	//   ....[21]....
        /*0258*/ 	.word	0x00000b50
        /*025c*/ 	.word	0x000000ff
        /*0260*/ 	.word	0x000000b0
        /*0264*/ 	.short	0x0100
        /*0266*/ 	.byte	0x07
	.zero		1


	//   ....[22]....
        /*0268*/ 	.word	0x00000b60
        /*026c*/ 	.word	0x000000ff
        /*0270*/ 	.word	0x000000a8
        /*0274*/ 	.short	0x0100
        /*0276*/ 	.byte	0x07
	.zero		1


	//   ....[23]....
        /*0278*/ 	.word	0x00000b70
        /*027c*/ 	.word	0x000000ff
        /*0280*/ 	.word	0x000000b8
        /*0284*/ 	.short	0x0100
        /*0286*/ 	.byte	0x07
	.zero		1


	//   ....[24]....
        /*0288*/ 	.word	0x00000c60
        /*028c*/ 	.word	0x000000ff
        /*0290*/ 	.word	0x000000c0
        /*0294*/ 	.short	0x0100
        /*0296*/ 	.byte	0x05
	.zero		1


	//   ....[25]....
        /*0298*/ 	.word	0x00000c70
        /*029c*/ 	.word	0x000000ff
        /*02a0*/ 	.word	0x000000d0
        /*02a4*/ 	.short	0x0100
        /*02a6*/ 	.byte	0x05
	.zero		1


	//   ....[26]....
        /*02a8*/ 	.word	0x00000c80
        /*02ac*/ 	.word	0x000000ff
        /*02b0*/ 	.word	0x000000c8
        /*02b4*/ 	.short	0x0100
        /*02b6*/ 	.byte	0x05
	.zero		1


	//   ....[27]....
        /*02b8*/ 	.word	0x00000c90
        /*02bc*/ 	.word	0x000000ff
        /*02c0*/ 	.word	0x000000d8
        /*02c4*/ 	.short	0x0100
        /*02c6*/ 	.byte	0x05
	.zero		1


	//   ....[28]....
        /*02c8*/ 	.word	0x00001560
        /*02cc*/ 	.word	0x00000003
        /*02d0*/ 	.word	0x000000d0
        /*02d4*/ 	.short	0x010a
        /*02d6*/ 	.byte	0xff
	.zero		1


	//   ....[29]....
        /*02d8*/ 	.word	0x00001590
        /*02dc*/ 	.word	0x00000003
        /*02e0*/ 	.word	0x000000c0
        /*02e4*/ 	.short	0x0101
        /*02e6*/ 	.byte	0xff
	.zero		1


	//   ....[30]....
        /*02e8*/ 	.word	0x00001660
        /*02ec*/ 	.word	0x000000ff
        /*02f0*/ 	.word	0x00000018
        /*02f4*/ 	.short	0x010a
        /*02f6*/ 	.byte	0x08
	.zero		1


	//   ....[31]....
        /*02f8*/ 	.word	0x00001710
        /*02fc*/ 	.word	0x000000ff
        /*0300*/ 	.word	0x00000018
        /*0304*/ 	.short	0x010a
        /*0306*/ 	.byte	0x21
	.zero		1


	//   ....[32]....
        /*0308*/ 	.word	0x00001860
        /*030c*/ 	.word	0x000000ff
        /*0310*/ 	.word	0x00000018
        /*0314*/ 	.short	0x010a
        /*0316*/ 	.byte	0x08
	.zero		1


	//   ....[33]....
        /*0318*/ 	.word	0x000019c0
        /*031c*/ 	.word	0x000000ff
        /*0320*/ 	.word	0x00000078
        /*0324*/ 	.short	0x0101
        /*0326*/ 	.byte	0x04
	.zero		1


	//   ....[34]....
        /*0328*/ 	.word	0x000019e0
        /*032c*/ 	.word	0x000000ff
        /*0330*/ 	.word	0x00000018
        /*0334*/ 	.short	0x010a
        /*0336*/ 	.byte	0x08
	.zero		1


	//   ....[35]....
        /*0338*/ 	.word	0x00001a70
        /*033c*/ 	.word	0x000000ff
        /*0340*/ 	.word	0x00000018
        /*0344*/ 	.short	0x010a
        /*0346*/ 	.byte	0x19
	.zero		1


	//   ....[36]....
        /*0348*/ 	.word	0x00001bc0
        /*034c*/ 	.word	0x000000ff
        /*0350*/ 	.word	0x00000018
        /*0354*/ 	.short	0x010a
        /*0356*/ 	.byte	0x08
	.zero		1


	//   ....[37]....
        /*0358*/ 	.word	0x00001d50
        /*035c*/ 	.word	0x00000002
        /*0360*/ 	.word	0x00000080
        /*0364*/ 	.short	0x010a
        /*0366*/ 	.byte	0xff
	.zero		1


	//   ....[38]....
        /*0368*/ 	.word	0x00001e10
        /*036c*/ 	.word	0x00000002
        /*0370*/ 	.word	0x00000000
        /*0374*/ 	.short	0x0101
        /*0376*/ 	.byte	0xff
	.zero		1


	//   ....[39]....
        /*0378*/ 	.word	0x00002370
        /*037c*/ 	.word	0x000000ff
        /*0380*/ 	.word	0x00000000
        /*0384*/ 	.short	0x010a
        /*0386*/ 	.byte	0x05
	.zero		1


	//   ....[40]....
        /*0388*/ 	.word	0x00002400
        /*038c*/ 	.word	0x000000ff
        /*0390*/ 	.word	0x00000000
        /*0394*/ 	.short	0x010a
        /*0396*/ 	.byte	0x05
	.zero		1


	//   ....[41]....
        /*0398*/ 	.word	0x000024a0
        /*039c*/ 	.word	0x00000000
        /*03a0*/ 	.word	0x00000000
        /*03a4*/ 	.short	0x010a
        /*03a6*/ 	.byte	0xff
	.zero		1


	//   ....[42]....
        /*03a8*/ 	.word	0x000025c0
        /*03ac*/ 	.word	0x00000000
        /*03b0*/ 	.word	0x000000c0
        /*03b4*/ 	.short	0x010a
        /*03b6*/ 	.byte	0xff
	.zero		1


	//   ....[43]....
        /*03b8*/ 	.word	0x00002620
        /*03bc*/ 	.word	0x00000004
        /*03c0*/ 	.word	0x00000000
        /*03c4*/ 	.short	0x0101
        /*03c6*/ 	.byte	0xff
	.zero		1


	//   ....[44]....
        /*03c8*/ 	.word	0x00002640
        /*03cc*/ 	.word	0x000000ff
        /*03d0*/ 	.word	0x00000090
        /*03d4*/ 	.short	0x010a
        /*03d6*/ 	.byte	0x05
	.zero		1


	//   ....[45]....
        /*03d8*/ 	.word	0x00002760
        /*03dc*/ 	.word	0x00000000
        /*03e0*/ 	.word	0x00000080
        /*03e4*/ 	.short	0x010a
        /*03e6*/ 	.byte	0xff
	.zero		1


	//   ....[46]....
        /*03e8*/ 	.word	0x00002870
        /*03ec*/ 	.word	0x00000000
        /*03f0*/ 	.word	0x00000000
        /*03f4*/ 	.short	0x0101
        /*03f6*/ 	.byte	0xff
	.zero		1


	//   ....[47]....
        /*03f8*/ 	.word	0x00002900
        /*03fc*/ 	.word	0x000000ff
        /*0400*/ 	.word	0x00000090
        /*0404*/ 	.short	0x0106
        /*0406*/ 	.byte	0x05
	.zero		1


	//   ....[48]....
        /*0408*/ 	.word	0x00002920
        /*040c*/ 	.word	0x000000ff
        /*0410*/ 	.word	0x00000090
        /*0414*/ 	.short	0x010a
        /*0416*/ 	.byte	0x05
	.zero		1


	//   ....[49]....
        /*0418*/ 	.word	0x000029b0
        /*041c*/ 	.word	0x000000ff
        /*0420*/ 	.word	0x00000090
        /*0424*/ 	.short	0x0106
        /*0426*/ 	.byte	0x04
	.zero		1


	//   ....[50]....
        /*0428*/ 	.word	0x000029f0
        /*042c*/ 	.word	0x00000000
        /*0430*/ 	.word	0x00000090
        /*0434*/ 	.short	0x010a
        /*0436*/ 	.byte	0xff
	.zero		1


	//   ....[51]....
        /*0438*/ 	.word	0x00002f20
        /*043c*/ 	.word	0x00000000
        /*0440*/ 	.word	0x00000080
        /*0444*/ 	.short	0x010a
        /*0446*/ 	.byte	0xff
	.zero		1


	//   ....[52]....
        /*0448*/ 	.word	0x00003030
        /*044c*/ 	.word	0x00000003
        /*0450*/ 	.word	0x00000000
        /*0454*/ 	.short	0x0101
        /*0456*/ 	.byte	0xff
	.zero		1


	//   ....[53]....
        /*0458*/ 	.word	0x00003040
        /*045c*/ 	.word	0x000000ff
        /*0460*/ 	.word	0x00000000
        /*0464*/ 	.short	0x010a
        /*0466*/ 	.byte	0x06
	.zero		1


	//   ....[54]....
        /*0468*/ 	.word	0x00003060
        /*046c*/ 	.word	0x000000ff
        /*0470*/ 	.word	0x000000b0
        /*0474*/ 	.short	0x010a
        /*0476*/ 	.byte	0x07
	.zero		1


	//   ....[55]....
        /*0478*/ 	.word	0x00003130
        /*047c*/ 	.word	0x000000ff
        /*0480*/ 	.word	0x00000000
        /*0484*/ 	.short	0x010a
        /*0486*/ 	.byte	0x06
	.zero		1


	//   ....[56]....
        /*0488*/ 	.word	0x00003260
        /*048c*/ 	.word	0x000000ff
        /*0490*/ 	.word	0x00000000
        /*0494*/ 	.short	0x010a
        /*0496*/ 	.byte	0x1a
	.zero		1


	//   ....[57]....
        /*0498*/ 	.word	0x00003500
        /*049c*/ 	.word	0x000000ff
        /*04a0*/ 	.word	0x00000000
        /*04a4*/ 	.short	0x010a
        /*04a6*/ 	.byte	0x06
	.zero		1


	//   ....[58]....
        /*04a8*/ 	.word	0x00003590
        /*04ac*/ 	.word	0x000000ff
        /*04b0*/ 	.word	0x00000000
        /*04b4*/ 	.short	0x010a
        /*04b6*/ 	.byte	0x07
	.zero		1


	//   ....[59]....
        /*04b8*/ 	.word	0x00003a10
        /*04bc*/ 	.word	0x00000000
        /*04c0*/ 	.word	0x00000080
        /*04c4*/ 	.short	0x010a
        /*04c6*/ 	.byte	0xff
	.zero		1


	//   ....[60]....
        /*04c8*/ 	.word	0x00003ad0
        /*04cc*/ 	.word	0x00000000
        /*04d0*/ 	.word	0x00000000
        /*04d4*/ 	.short	0x0101
        /*04d6*/ 	.byte	0xff
	.zero		1


	//   ....[61]....
        /*04d8*/ 	.word	0x00003df0
        /*04dc*/ 	.word	0x000000ff
        /*04e0*/ 	.word	0x00000078
        /*04e4*/ 	.short	0x010a
        /*04e6*/ 	.byte	0x07
	.zero		1


	//   ....[62]....
        /*04e8*/ 	.word	0x00003fe0
        /*04ec*/ 	.word	0x000000ff
        /*04f0*/ 	.word	0x00000050
        /*04f4*/ 	.short	0x010a
        /*04f6*/ 	.byte	0x07
	.zero		1


	//   ....[63]....
        /*04f8*/ 	.word	0x00004150
        /*04fc*/ 	.word	0x000000ff
        /*0500*/ 	.word	0x00000030
        /*0504*/ 	.short	0x010b
        /*0506*/ 	.byte	0x07
	.zero		1


	//   ....[64]....
        /*0508*/ 	.word	0x00004160
        /*050c*/ 	.word	0x000000ff
        /*0510*/ 	.word	0x00000000
        /*0514*/ 	.short	0x0101
        /*0516*/ 	.byte	0x08
	.zero		1


	//   ....[65]....
        /*0518*/ 	.word	0x00004180
        /*051c*/ 	.word	0x000000ff
        /*0520*/ 	.word	0x00000058
        /*0524*/ 	.short	0x010a
        /*0526*/ 	.byte	0x07
	.zero		1


	//   ....[66]....
        /*0528*/ 	.word	0x000042e0
        /*052c*/ 	.word	0x000000ff
        /*0530*/ 	.word	0x00000038
        /*0534*/ 	.short	0x010b
        /*0536*/ 	.byte	0x07
	.zero		1


	//   ....[67]....
        /*0538*/ 	.word	0x000042f0
        /*053c*/ 	.word	0x000000ff
        /*0540*/ 	.word	0x00000000
        /*0544*/ 	.short	0x0101
        /*0546*/ 	.byte	0x08
	.zero		1


	//   ....[68]....
        /*0548*/ 	.word	0x00004300
        /*054c*/ 	.word	0x000000ff
        /*0550*/ 	.word	0x00000060
        /*0554*/ 	.short	0x010a
        /*0556*/ 	.byte	0x07
	.zero		1


	//   ....[69]....
        /*0558*/ 	.word	0x000044a0
        /*055c*/ 	.word	0x000000ff
        /*0560*/ 	.word	0x00000040
        /*0564*/ 	.short	0x010b
        /*0566*/ 	.byte	0x07
	.zero		1


	//   ....[70]....
        /*0568*/ 	.word	0x00004510
        /*056c*/ 	.word	0x000000ff
        /*0570*/ 	.word	0x00000000
        /*0574*/ 	.short	0x0101
        /*0576*/ 	.byte	0x08
	.zero		1


	//   ....[71]....
        /*0578*/ 	.word	0x00004540
        /*057c*/ 	.word	0x000000ff
        /*0580*/ 	.word	0x00000068
        /*0584*/ 	.short	0x010a
        /*0586*/ 	.byte	0x07
	.zero		1


	//   ....[72]....
        /*0588*/ 	.word	0x00004750
        /*058c*/ 	.word	0x000000ff
        /*0590*/ 	.word	0x00000048
        /*0594*/ 	.short	0x010b
        /*0596*/ 	.byte	0x07
	.zero		1


	//   ....[73]....
        /*0598*/ 	.word	0x00004770
        /*059c*/ 	.word	0x000000ff
        /*05a0*/ 	.word	0x00000000
        /*05a4*/ 	.short	0x0101
        /*05a6*/ 	.byte	0x0d
	.zero		1


	//   ....[74]....
        /*05a8*/ 	.word	0x000047a0
        /*05ac*/ 	.word	0x000000ff
        /*05b0*/ 	.word	0x00000050
        /*05b4*/ 	.short	0x010a
        /*05b6*/ 	.byte	0x07
	.zero		1


	//   ....[75]....
        /*05b8*/ 	.word	0x000047c0
        /*05bc*/ 	.word	0x000000ff
        /*05c0*/ 	.word	0x00000058
        /*05c4*/ 	.short	0x010a
        /*05c6*/ 	.byte	0x07
	.zero		1


	//   ....[76]....
        /*05c8*/ 	.word	0x000047e0
        /*05cc*/ 	.word	0x000000ff
        /*05d0*/ 	.word	0x00000060
        /*05d4*/ 	.short	0x010a
        /*05d6*/ 	.byte	0x07
	.zero		1


	//   ....[77]....
        /*05d8*/ 	.word	0x00004820
        /*05dc*/ 	.word	0x00000000
        /*05e0*/ 	.word	0x00000068
        /*05e4*/ 	.short	0x010a
        /*05e6*/ 	.byte	0xff
	.zero		1


	//   ....[78]....
        /*05e8*/ 	.word	0x00004b50
        /*05ec*/ 	.word	0x00000000
        /*05f0*/ 	.word	0x00000080
        /*05f4*/ 	.short	0x010a
        /*05f6*/ 	.byte	0xff
	.zero		1


	//   ....[79]....
        /*05f8*/ 	.word	0x00004c60
        /*05fc*/ 	.word	0x00000000
        /*0600*/ 	.word	0x00000000
        /*0604*/ 	.short	0x0101
        /*0606*/ 	.byte	0xff
	.zero		1


	//   ....[80]....
        /*0608*/ 	.word	0x000056c0
        /*060c*/ 	.word	0x00000003
        /*0610*/ 	.word	0x00000030
        /*0614*/ 	.short	0x010a
        /*0616*/ 	.byte	0xff
	.zero		1


	//   ....[81]....
        /*0618*/ 	.word	0x00005700
        /*061c*/ 	.word	0x000000c1
        /*0620*/ 	.word	0x000000a0
        /*0624*/ 	.short	0x010a
        /*0626*/ 	.byte	0xff
	.zero		1


	//   ....[82]....
        /*0628*/ 	.word	0x00005830
        /*062c*/ 	.word	0x00000003
        /*0630*/ 	.word	0x00000030
        /*0634*/ 	.short	0x010a
        /*0636*/ 	.byte	0xff
	.zero		1


	//   ....[83]....
        /*0638*/ 	.word	0x00005990
        /*063c*/ 	.word	0x00000000
        /*0640*/ 	.word	0x00000000
        /*0644*/ 	.short	0x0101
        /*0646*/ 	.byte	0xff
	.zero		1


	//   ....[84]....
        /*0648*/ 	.word	0x000059f0
        /*064c*/ 	.word	0x000000c1
        /*0650*/ 	.word	0x000000a0
        /*0654*/ 	.short	0x010a
        /*0656*/ 	.byte	0xff
	.zero		1


	//   ....[85]....
        /*0658*/ 	.word	0x00006da0
        /*065c*/ 	.word	0x000000cc
        /*0660*/ 	.word	0x00000030
        /*0664*/ 	.short	0x010a
        /*0666*/ 	.byte	0xff
	.zero		1


	//   ....[86]....
        /*0668*/ 	.word	0x00006e70
        /*066c*/ 	.word	0x000000cc
        /*0670*/ 	.word	0x00000030
        /*0674*/ 	.short	0x010a
        /*0676*/ 	.byte	0xff
	.zero		1


	//   ....[87]....
        /*0678*/ 	.word	0x00006fb0
        /*067c*/ 	.word	0x00000003
        /*0680*/ 	.word	0x00000000
        /*0684*/ 	.short	0x0101
        /*0686*/ 	.byte	0xff
	.zero		1


	//   ....[88]....
        /*0688*/ 	.word	0x00008350
        /*068c*/ 	.word	0x00000000
        /*0690*/ 	.word	0x00000030
        /*0694*/ 	.short	0x010a
        /*0696*/ 	.byte	0xff
	.zero		1


	//   ....[89]....
        /*0698*/ 	.word	0x00008420
        /*069c*/ 	.word	0x00000000
        /*06a0*/ 	.word	0x00000030
        /*06a4*/ 	.short	0x010a
        /*06a6*/ 	.byte	0xff
	.zero		1


	//   ....[90]....
        /*06a8*/ 	.word	0x00008580
        /*06ac*/ 	.word	0x00000000
        /*06b0*/ 	.word	0x00000000
        /*06b4*/ 	.short	0x0101
        /*06b6*/ 	.byte	0xff
	.zero		1


	//   ....[91]....
        /*06b8*/ 	.word	0x00009930
        /*06bc*/ 	.word	0x00000000
        /*06c0*/ 	.word	0x00000030
        /*06c4*/ 	.short	0x010a
        /*06c6*/ 	.byte	0xff
	.zero		1


	//   ....[92]....
        /*06c8*/ 	.word	0x00009a00
        /*06cc*/ 	.word	0x00000000
        /*06d0*/ 	.word	0x00000030
        /*06d4*/ 	.short	0x010a
        /*06d6*/ 	.byte	0xff
	.zero		1


	//   ....[93]....
        /*06d8*/ 	.word	0x00009b60
        /*06dc*/ 	.word	0x00000000
        /*06e0*/ 	.word	0x00000000
        /*06e4*/ 	.short	0x0101
        /*06e6*/ 	.byte	0xff
	.zero		1


	//   ....[94]....
        /*06e8*/ 	.word	0x0000a050
        /*06ec*/ 	.word	0x000000ff
        /*06f0*/ 	.word	0x00000000
        /*06f4*/ 	.short	0x0101
        /*06f6*/ 	.byte	0x05
	.zero		1


	//   ....[95]....
        /*06f8*/ 	.word	0x0000afd0
        /*06fc*/ 	.word	0x00000003
        /*0700*/ 	.word	0x000000d0
        /*0704*/ 	.short	0x010a
        /*0706*/ 	.byte	0xff
	.zero		1


	//   ....[96]....
        /*0708*/ 	.word	0x0000b030
        /*070c*/ 	.word	0x00000002
        /*0710*/ 	.word	0x00000018
        /*0714*/ 	.short	0x010a
        /*0716*/ 	.byte	0xff
	.zero		1


	//   ....[97]....
        /*0718*/ 	.word	0x0000b090
        /*071c*/ 	.word	0x00000002
        /*0720*/ 	.word	0x00000018
        /*0724*/ 	.short	0x010a
        /*0726*/ 	.byte	0xff
	.zero		1


	//   ....[98]....
        /*0728*/ 	.word	0x0000b0e0
        /*072c*/ 	.word	0x00000002
        /*0730*/ 	.word	0x00000080
        /*0734*/ 	.short	0x010a
        /*0736*/ 	.byte	0xff
	.zero		1


	//   ....[99]....
        /*0738*/ 	.word	0x0000b140
        /*073c*/ 	.word	0x00000000
        /*0740*/ 	.word	0x00000000
        /*0744*/ 	.short	0x010a
        /*0746*/ 	.byte	0xff
	.zero		1


	//   ....[100]....
        /*0748*/ 	.word	0x0000b1a0
        /*074c*/ 	.word	0x00000000
        /*0750*/ 	.word	0x00000000
        /*0754*/ 	.short	0x010a
        /*0756*/ 	.byte	0xff
	.zero		1


	//   ....[101]....
        /*0758*/ 	.word	0x0000b1f0
        /*075c*/ 	.word	0x00000000
        /*0760*/ 	.word	0x000000c0
        /*0764*/ 	.short	0x010a
        /*0766*/ 	.byte	0xff
	.zero		1


	//   ....[102]....
        /*0768*/ 	.word	0x0000b250
        /*076c*/ 	.word	0x00000000
        /*0770*/ 	.word	0x00000090
        /*0774*/ 	.short	0x010a
        /*0776*/ 	.byte	0xff
	.zero		1


	//   ....[103]....
        /*0778*/ 	.word	0x0000b2a0
        /*077c*/ 	.word	0x00000000
        /*0780*/ 	.word	0x00000080
        /*0784*/ 	.short	0x010a
        /*0786*/ 	.byte	0xff
	.zero		1


	//   ....[104]....
        /*0788*/ 	.word	0x0000b300
        /*078c*/ 	.word	0x00000000
        /*0790*/ 	.word	0x00000090
        /*0794*/ 	.short	0x010a
        /*0796*/ 	.byte	0xff
	.zero		1


	//   ....[105]....
        /*0798*/ 	.word	0x0000b350
        /*079c*/ 	.word	0x00000000
        /*07a0*/ 	.word	0x00000080
        /*07a4*/ 	.short	0x010a
        /*07a6*/ 	.byte	0xff
	.zero		1


	//   ....[106]....
        /*07a8*/ 	.word	0x0000b3b0
        /*07ac*/ 	.word	0x00000003
        /*07b0*/ 	.word	0x000000b0
        /*07b4*/ 	.short	0x010a
        /*07b6*/ 	.byte	0xff
	.zero		1


	//   ....[107]....
        /*07b8*/ 	.word	0x0000b410
        /*07bc*/ 	.word	0x00000000
        /*07c0*/ 	.word	0x00000000
        /*07c4*/ 	.short	0x010a
        /*07c6*/ 	.byte	0xff
	.zero		1


	//   ....[108]....
        /*07c8*/ 	.word	0x0000b470
        /*07cc*/ 	.word	0x00000000
        /*07d0*/ 	.word	0x00000000
        /*07d4*/ 	.short	0x010a
        /*07d6*/ 	.byte	0xff
	.zero		1


	//   ....[109]....
        /*07d8*/ 	.word	0x0000b4d0
        /*07dc*/ 	.word	0x00000000
        /*07e0*/ 	.word	0x00000000
        /*07e4*/ 	.short	0x010a
        /*07e6*/ 	.byte	0xff
	.zero		1


	//   ....[110]....
        /*07e8*/ 	.word	0x0000b520
        /*07ec*/ 	.word	0x00000000
        /*07f0*/ 	.word	0x00000080
        /*07f4*/ 	.short	0x010a
        /*07f6*/ 	.byte	0xff
	.zero		1


	//   ....[111]....
        /*07f8*/ 	.word	0x0000b580
        /*07fc*/ 	.word	0x00000000
        /*0800*/ 	.word	0x00000078
        /*0804*/ 	.short	0x010a
        /*0806*/ 	.byte	0xff
	.zero		1


	//   ....[112]....
        /*0808*/ 	.word	0x0000b5e0
        /*080c*/ 	.word	0x00000003
        /*0810*/ 	.word	0x00000050
        /*0814*/ 	.short	0x010a
        /*0816*/ 	.byte	0xff
	.zero		1


	//   ....[113]....
        /*0818*/ 	.word	0x0000b640
        /*081c*/ 	.word	0x00000003
        /*0820*/ 	.word	0x00000058
        /*0824*/ 	.short	0x010a
        /*0826*/ 	.byte	0xff
	.zero		1


	//   ....[114]....
        /*0828*/ 	.word	0x0000b6a0
        /*082c*/ 	.word	0x00000003
        /*0830*/ 	.word	0x00000060
        /*0834*/ 	.short	0x010a
        /*0836*/ 	.byte	0xff
	.zero		1


	//   ....[115]....
        /*0838*/ 	.word	0x0000b700
        /*083c*/ 	.word	0x00000003
        /*0840*/ 	.word	0x00000068
        /*0844*/ 	.short	0x010a
        /*0846*/ 	.byte	0xff
	.zero		1


	//   ....[116]....
        /*0848*/ 	.word	0x0000b760
        /*084c*/ 	.word	0x00000000
        /*0850*/ 	.word	0x00000050
        /*0854*/ 	.short	0x010a
        /*0856*/ 	.byte	0xff
	.zero		1


	//   ....[117]....
        /*0858*/ 	.word	0x0000b7c0
        /*085c*/ 	.word	0x00000000
        /*0860*/ 	.word	0x00000058
        /*0864*/ 	.short	0x010a
        /*0866*/ 	.byte	0xff
	.zero		1


	//   ....[118]....
        /*0868*/ 	.word	0x0000b820
        /*086c*/ 	.word	0x00000000
        /*0870*/ 	.word	0x00000060
        /*0874*/ 	.short	0x010a
        /*0876*/ 	.byte	0xff
	.zero		1


	//   ....[119]....
        /*0878*/ 	.word	0x0000b870
        /*087c*/ 	.word	0x00000000
        /*0880*/ 	.word	0x00000080
        /*0884*/ 	.short	0x010a
        /*0886*/ 	.byte	0xff
	.zero		1


	//   ....[120]....
        /*0888*/ 	.word	0x0000b8c0
        /*088c*/ 	.word	0x00000003
        /*0890*/ 	.word	0x00000030
        /*0894*/ 	.short	0x010a
        /*0896*/ 	.byte	0xff
	.zero		1


	//   ....[121]....
        /*0898*/ 	.word	0x0000b910
        /*089c*/ 	.word	0x000000c1
        /*08a0*/ 	.word	0x000000a0
        /*08a4*/ 	.short	0x010a
        /*08a6*/ 	.byte	0xff
	.zero		1


	//   ....[122]....
        /*08a8*/ 	.word	0x0000b960
        /*08ac*/ 	.word	0x000000cc
        /*08b0*/ 	.word	0x00000030
        /*08b4*/ 	.short	0x010a
        /*08b6*/ 	.byte	0xff
	.zero		1


	//   ....[123]....
        /*08b8*/ 	.word	0x0000b9b0
        /*08bc*/ 	.word	0x00000000
        /*08c0*/ 	.word	0x00000030
        /*08c4*/ 	.short	0x010a
        /*08c6*/ 	.byte	0xff
	.zero		1


	//   ....[124]....
        /*08c8*/ 	.word	0x0000ba00
        /*08cc*/ 	.word	0x00000000
        /*08d0*/ 	.word	0x00000030
        /*08d4*/ 	.short	0x010a
        /*08d6*/ 	.byte	0xff
	.zero		1


	//----- nvinfo : EIATTR_NUM_MBARRIERS
	.align		4
.L_48:
        /*08d8*/ 	.byte	0x03, 0x38
        /*08da*/ 	.short	0x001c


	//----- nvinfo : EIATTR_EXIT_INSTR_OFFSETS
	.align		4
        /*08dc*/ 	.byte	0x04, 0x1c
        /*08de*/ 	.short	(.L_50 - .L_49)


	//   ....[0]....
.L_49:
        /*08e0*/ 	.word	0x000024d0


	//   ....[1]....
        /*08e4*/ 	.word	0x000029c0


	//   ....[2]....
        /*08e8*/ 	.word	0x00002a20


	//   ....[3]....
        /*08ec*/ 	.word	0x000037f0


	//   ....[4]....
        /*08f0*/ 	.word	0x00004850


	//   ....[5]....
        /*08f4*/ 	.word	0x00004890


	//   ....[6]....
        /*08f8*/ 	.word	0x0000afc0


	//----- nvinfo : EIATTR_MAX_THREADS
	.align		4
.L_50:
        /*08fc*/ 	.byte	0x04, 0x05
        /*08fe*/ 	.short	(.L_52 - .L_51)
.L_51:
        /*0900*/ 	.word	0x00000100
        /*0904*/ 	.word	0x00000001
        /*0908*/ 	.word	0x00000001


	//----- nvinfo : EIATTR_CRS_STACK_SIZE
	.align		4
.L_52:
        /*090c*/ 	.byte	0x04, 0x1e
        /*090e*/ 	.short	(.L_54 - .L_53)
.L_53:
        /*0910*/ 	.word	0x00000000


	//----- nvinfo : EIATTR_CBANK_PARAM_SIZE
	.align		4
.L_54:
        /*0914*/ 	.byte	0x03, 0x19
        /*0916*/ 	.short	0x0800


	//----- nvinfo : EIATTR_PARAM_CBANK
	.align		4
        /*0918*/ 	.byte	0x04, 0x0a
        /*091a*/ 	.short	(.L_56 - .L_55)
	.align		4
.L_55:
        /*091c*/ 	.word	index@(.nv.constant0._ZN7cutlass13device_kernelINS_4gemm6kernel13GemmUniversalIN4cute5tupleIJiiiiEEENS1_10collective13CollectiveMmaINS1_35MainloopSm100TmaUmmaWarpSpecializedILi3ELi2ELi2ENS5_IJNS4_1CILi1EEESB_SB_EEEEENS5_IJNSA_ILi128EEENSA_ILi256EEESE_EEENS_12float_e4m3_tENS5_IJSB_llEEENS_12float_e5m2_tESI_NS4_8TiledMMAINS4_8MMA_AtomIJNS4_10MMA_TraitsINS4_19SM100_MMA_F8F6F4_SSEJSH_SJ_fSE_SF_NS4_17integral_constantINS4_4UMMA5MajorELSQ_1EEESR_NSO_INSP_7ScaleInELSS_0EEEST_EEEEEENS4_6LayoutISC_NS5_IJNSA_ILi0EEESX_SX_EEEEENS5_IJNS4_10UnderscoreES10_S10_EEEEENS4_13SM90_TMA_LOADENS4_14ComposedLayoutINS4_7SwizzleILi3ELi4ELi3EEENS4_18smem_ptr_flag_bitsILi8EEENSW_INS5_IJSE_NSA_ILi8EEEEEENS5_IJSB_SE_EEEEEEEvNS4_8identityES13_S1D_vS1E_EENS_8epilogue10collective18CollectiveEpilogueINS1G_23Sm100TmaWarpSpecializedILi4ELi2ELi64ELb0ELb0EEEJSG_NS5_IJNSW_ISE_SB_EENSW_INSA_ILi64EEESB_EEEEESH_NS5_IJlSB_lEEESH_S1P_NS1G_6fusion15FusionCallbacksIS1K_NS1Q_17LinearCombinationISH_fSH_fLNS_15FloatRoundStyleE2EEESG_S1O_JEEENS4_5SM1004TMEM4LOAD26SM100_TMEM_LOAD_32dp32b64xES13_NS14_INS15_ILi2ELi4ELi3EEES18_NSW_INS5_IJS19_S1M_EEENS5_IJS1M_SB_EEEEEEENS4_39AutoVectorizingCopyWithAssumedAlignmentILi128EEENS4_14SM90_TMA_STOREES24_S26_S26_EEEvvEEEEvNT_6ParamsE)
        /*0920*/ 	.short	0x0380
        /*0922*/ 	.short	0x0800


	//----- nvinfo : EIATTR_SW_WAR
	.align		4
.L_56:
        /*0924*/ 	.byte	0x04, 0x36
        /*0926*/ 	.short	(.L_58 - .L_57)
.L_57:
        /*0928*/ 	.word	0x00000008
.L_58:


//--------------------- .nv.callgraph             --------------------------
	.section	.nv.callgraph,"",@"SHT_CUDA_CALLGRAPH"
	.align	4
	.sectionentsize	8
	.align		4
        /*0000*/ 	.word	0x00000000
	.align		4
        /*0004*/ 	.word	0xffffffff
	.align		4
        /*0008*/ 	.word	index@(_ZN7cutlass13device_kernelINS_4gemm6kernel13GemmUniversalIN4cute5tupleIJiiiiEEENS1_10collective13CollectiveMmaINS1_35MainloopSm100TmaUmmaWarpSpecializedILi3ELi2ELi2ENS5_IJNS4_1CILi1EEESB_SB_EEEEENS5_IJNSA_ILi128EEENSA_ILi256EEESE_EEENS_12float_e4m3_tENS5_IJSB_llEEENS_12float_e5m2_tESI_NS4_8TiledMMAINS4_8MMA_AtomIJNS4_10MMA_TraitsINS4_19SM100_MMA_F8F6F4_SSEJSH_SJ_fSE_SF_NS4_17integral_constantINS4_4UMMA5MajorELSQ_1EEESR_NSO_INSP_7ScaleInELSS_0EEEST_EEEEEENS4_6LayoutISC_NS5_IJNSA_ILi0EEESX_SX_EEEEENS5_IJNS4_10UnderscoreES10_S10_EEEEENS4_13SM90_TMA_LOADENS4_14ComposedLayoutINS4_7SwizzleILi3ELi4ELi3EEENS4_18smem_ptr_flag_bitsILi8EEENSW_INS5_IJSE_NSA_ILi8EEEEEENS5_IJSB_SE_EEEEEEEvNS4_8identityES13_S1D_vS1E_EENS_8epilogue10collective18CollectiveEpilogueINS1G_23Sm100TmaWarpSpecializedILi4ELi2ELi64ELb0ELb0EEEJSG_NS5_IJNSW_ISE_SB_EENSW_INSA_ILi64EEESB_EEEEESH_NS5_IJlSB_lEEESH_S1P_NS1G_6fusion15FusionCallbacksIS1K_NS1Q_17LinearCombinationISH_fSH_fLNS_15FloatRoundStyleE2EEESG_S1O_JEEENS4_5SM1004TMEM4LOAD26SM100_TMEM_LOAD_32dp32b64xES13_NS14_INS15_ILi2ELi4ELi3EEES18_NSW_INS5_IJS19_S1M_EEENS5_IJS1M_SB_EEEEEEENS4_39AutoVectorizingCopyWithAssumedAlignmentILi128EEENS4_14SM90_TMA_STOREES24_S26_S26_EEEvvEEEEvNT_6ParamsE)
	.align		4
        /*000c*/ 	.word	index@(__assertfail)
	.align		4
        /*0010*/ 	.word	0x00000000
	.align		4
        /*0014*/ 	.word	0xfffffffe
	.align		4
        /*0018*/ 	.word	0x00000000
	.align		4
        /*001c*/ 	.word	0xfffffffd
	.align		4
        /*0020*/ 	.word	0x00000000
	.align		4
        /*0024*/ 	.word	0xfffffffc


//--------------------- .nv.constant4             --------------------------
	.section	.nv.constant4,"a",@progbits
	.align	8
	.align		8
.nv.constant4:
        /*0000*/ 	.dword	__assertfail
	.align		8
        /*0008*/ 	.dword	__unnamed_1
	.align		8
        /*0010*/ 	.dword	__unnamed_2
	.align		8
        /*0018*/ 	.dword	__unnamed_3
	.align		8
        /*0020*/ 	.dword	_ZN40_INTERNAL_ffb4e1a1_4_k_cu_c6e48f01_188214cuda3std3__45__cpo5beginE
	.align		8
        /*0028*/ 	.dword	_ZN40_INTERNAL_ffb4e1a1_4_k_cu_c6e48f01_188214cuda3std3__45__cpo3endE
	.align		8
        /*0030*/ 	.dword	_ZN40_INTERNAL_ffb4e1a1_4_k_cu_c6e48f01_188214cuda3std3__45__cpo6cbeginE
	.align		8
        /*0038*/ 	.dword	_ZN40_INTERNAL_ffb4e1a1_4_k_cu_c6e48f01_188214cuda3std3__45__cpo4cendE
	.align		8
        /*0040*/ 	.dword	_ZN40_INTERNAL_ffb4e1a1_4_k_cu_c6e48f01_188214cuda3std3__442_GLOBAL__N__ffb4e1a1_4_k_cu_c6e48f01_188216ignoreE
	.align		8
        /*0048*/ 	.dword	_ZN40_INTERNAL_ffb4e1a1_4_k_cu_c6e48f01_188214cuda3std3__419piecewise_constructE
	.align		8
        /*0050*/ 	.dword	_ZN40_INTERNAL_ffb4e1a1_4_k_cu_c6e48f01_188214cuda3std3__48in_placeE
	.align		8
        /*0058*/ 	.dword	_ZN40_INTERNAL_ffb4e1a1_4_k_cu_c6e48f01_188214cuda3std6ranges3__45__cpo4swapE
	.align		8
        /*0060*/ 	.dword	_ZN40_INTERNAL_ffb4e1a1_4_k_cu_c6e48f01_188214cuda3std6ranges3__45__cpo9iter_moveE
	.align		8
        /*0068*/ 	.dword	_ZN40_INTERNAL_ffb4e1a1_4_k_cu_c6e48f01_188214cute7productE
	.align		8
        /*0070*/ 	.dword	_ZN40_INTERNAL_ffb4e1a1_4_k_cu_c6e48f01_188214cute1_E
	.align		8
        /*0078*/ 	.dword	$str$25
	.align		8
        /*0080*/ 	.dword	$str$26
	.align		8
        /*0088*/ 	.dword	$str$27
	.align		8
        /*0090*/ 	.dword	$str$28


//--------------------- .text._ZN7cutlass13device_kernelINS_4gemm6kernel13GemmUniversalIN4cute5tupleIJiiiiEEENS1_10collective13CollectiveMmaINS1_35MainloopSm100TmaUmmaWarpSpecializedILi3ELi2ELi2ENS5_IJNS4_1CILi1EEESB_SB_EEEEENS5_IJNSA_ILi128EEENSA_ILi256EEESE_EEENS_12float_e4m3_tENS5_IJSB_llEEENS_12float_e5m2_tESI_NS4_8TiledMMAINS4_8MMA_AtomIJNS4_10MMA_TraitsINS4_19SM100_MMA_F8F6F4_SSEJSH_SJ_fSE_SF_NS4_17integral_constantINS4_4UMMA5MajorELSQ_1EEESR_NSO_INSP_7ScaleInELSS_0EEEST_EEEEEENS4_6LayoutISC_NS5_IJNSA_ILi0EEESX_SX_EEEEENS5_IJNS4_10UnderscoreES10_S10_EEEEENS4_13SM90_TMA_LOADENS4_14ComposedLayoutINS4_7SwizzleILi3ELi4ELi3EEENS4_18smem_ptr_flag_bitsILi8EEENSW_INS5_IJSE_NSA_ILi8EEEEEENS5_IJSB_SE_EEEEEEEvNS4_8identityES13_S1D_vS1E_EENS_8epilogue10collective18CollectiveEpilogueINS1G_23Sm100TmaWarpSpecializedILi4ELi2ELi64ELb0ELb0EEEJSG_NS5_IJNSW_ISE_SB_EENSW_INSA_ILi64EEESB_EEEEESH_NS5_IJlSB_lEEESH_S1P_NS1G_6fusion15FusionCallbacksIS1K_NS1Q_17LinearCombinationISH_fSH_fLNS_15FloatRoundStyleE2EEESG_S1O_JEEENS4_5SM1004TMEM4LOAD26SM100_TMEM_LOAD_32dp32b64xES13_NS14_INS15_ILi2ELi4ELi3EEES18_NSW_INS5_IJS19_S1M_EEENS5_IJS1M_SB_EEEEEEENS4_39AutoVectorizingCopyWithAssumedAlignmentILi128EEENS4_14SM90_TMA_STOREES24_S26_S26_EEEvvEEEEvNT_6ParamsE --------------------------
	.section	.text._ZN7cutlass13device_kernelINS_4gemm6kernel13GemmUniversalIN4cute5tupleIJiiiiEEENS1_10collective13CollectiveMmaINS1_35MainloopSm100TmaUmmaWarpSpecializedILi3ELi2ELi2ENS5_IJNS4_1CILi1EEESB_SB_EEEEENS5_IJNSA_ILi128EEENSA_ILi256EEESE_EEENS_12float_e4m3_tENS5_IJSB_llEEENS_12float_e5m2_tESI_NS4_8TiledMMAINS4_8MMA_AtomIJNS4_10MMA_TraitsINS4_19SM100_MMA_F8F6F4_SSEJSH_SJ_fSE_SF_NS4_17integral_constantINS4_4UMMA5MajorELSQ_1EEESR_NSO_INSP_7ScaleInELSS_0EEEST_EEEEEENS4_6LayoutISC_NS5_IJNSA_ILi0EEESX_SX_EEEEENS5_IJNS4_10UnderscoreES10_S10_EEEEENS4_13SM90_TMA_LOADENS4_14ComposedLayoutINS4_7SwizzleILi3ELi4ELi3EEENS4_18smem_ptr_flag_bitsILi8EEENSW_INS5_IJSE_NSA_ILi8EEEEEENS5_IJSB_SE_EEEEEEEvNS4_8identityES13_S1D_vS1E_EENS_8epilogue10collective18CollectiveEpilogueINS1G_23Sm100TmaWarpSpecializedILi4ELi2ELi64ELb0ELb0EEEJSG_NS5_IJNSW_ISE_SB_EENSW_INSA_ILi64EEESB_EEEEESH_NS5_IJlSB_lEEESH_S1P_NS1G_6fusion15FusionCallbacksIS1K_NS1Q_17LinearCombinationISH_fSH_fLNS_15FloatRoundStyleE2EEESG_S1O_JEEENS4_5SM1004TMEM4LOAD26SM100_TMEM_LOAD_32dp32b64xES13_NS14_INS15_ILi2ELi4ELi3EEES18_NSW_INS5_IJS19_S1M_EEENS5_IJS1M_SB_EEEEEEENS4_39AutoVectorizingCopyWithAssumedAlignmentILi128EEENS4_14SM90_TMA_STOREES24_S26_S26_EEEvvEEEEvNT_6ParamsE,"ax",@progbits
	.align	128
.text._ZN7cutlass13device_kernelINS_4gemm6kernel13GemmUniversalIN4cute5tupleIJiiiiEEENS1_10collective13CollectiveMmaINS1_35MainloopSm100TmaUmmaWarpSpecializedILi3ELi2ELi2ENS5_IJNS4_1CILi1EEESB_SB_EEEEENS5_IJNSA_ILi128EEENSA_ILi256EEESE_EEENS_12float_e4m3_tENS5_IJSB_llEEENS_12float_e5m2_tESI_NS4_8TiledMMAINS4_8MMA_AtomIJNS4_10MMA_TraitsINS4_19SM100_MMA_F8F6F4_SSEJSH_SJ_fSE_SF_NS4_17integral_constantINS4_4UMMA5MajorELSQ_1EEESR_NSO_INSP_7ScaleInELSS_0EEEST_EEEEEENS4_6LayoutISC_NS5_IJNSA_ILi0EEESX_SX_EEEEENS5_IJNS4_10UnderscoreES10_S10_EEEEENS4_13SM90_TMA_LOADENS4_14ComposedLayoutINS4_7SwizzleILi3ELi4ELi3EEENS4_18smem_ptr_flag_bitsILi8EEENSW_INS5_IJSE_NSA_ILi8EEEEEENS5_IJSB_SE_EEEEEEEvNS4_8identityES13_S1D_vS1E_EENS_8epilogue10collective18CollectiveEpilogueINS1G_23Sm100TmaWarpSpecializedILi4ELi2ELi64ELb0ELb0EEEJSG_NS5_IJNSW_ISE_SB_EENSW_INSA_ILi64EEESB_EEEEESH_NS5_IJlSB_lEEESH_S1P_NS1G_6fusion15FusionCallbacksIS1K_NS1Q_17LinearCombinationISH_fSH_fLNS_15FloatRoundStyleE2EEESG_S1O_JEEENS4_5SM1004TMEM4LOAD26SM100_TMEM_LOAD_32dp32b64xES13_NS14_INS15_ILi2ELi4ELi3EEES18_NSW_INS5_IJS19_S1M_EEENS5_IJS1M_SB_EEEEEEENS4_39AutoVectorizingCopyWithAssumedAlignmentILi128EEENS4_14SM90_TMA_STOREES24_S26_S26_EEEvvEEEEvNT_6ParamsE:
        .type           _ZN7cutlass13device_kernelINS_4gemm6kernel13GemmUniversalIN4cute5tupleIJiiiiEEENS1_10collective13CollectiveMmaINS1_35MainloopSm100TmaUmmaWarpSpecializedILi3ELi2ELi2ENS5_IJNS4_1CILi1EEESB_SB_EEEEENS5_IJNSA_ILi128EEENSA_ILi256EEESE_EEENS_12float_e4m3_tENS5_IJSB_llEEENS_12float_e5m2_tESI_NS4_8TiledMMAINS4_8MMA_AtomIJNS4_10MMA_TraitsINS4_19SM100_MMA_F8F6F4_SSEJSH_SJ_fSE_SF_NS4_17integral_constantINS4_4UMMA5MajorELSQ_1EEESR_NSO_INSP_7ScaleInELSS_0EEEST_EEEEEENS4_6LayoutISC_NS5_IJNSA_ILi0EEESX_SX_EEEEENS5_IJNS4_10UnderscoreES10_S10_EEEEENS4_13SM90_TMA_LOADENS4_14ComposedLayoutINS4_7SwizzleILi3ELi4ELi3EEENS4_18smem_ptr_flag_bitsILi8EEENSW_INS5_IJSE_NSA_ILi8EEEEEENS5_IJSB_SE_EEEEEEEvNS4_8identityES13_S1D_vS1E_EENS_8epilogue10collective18CollectiveEpilogueINS1G_23Sm100TmaWarpSpecializedILi4ELi2ELi64ELb0ELb0EEEJSG_NS5_IJNSW_ISE_SB_EENSW_INSA_ILi64EEESB_EEEEESH_NS5_IJlSB_lEEESH_S1P_NS1G_6fusion15FusionCallbacksIS1K_NS1Q_17LinearCombinationISH_fSH_fLNS_15FloatRoundStyleE2EEESG_S1O_JEEENS4_5SM1004TMEM4LOAD26SM100_TMEM_LOAD_32dp32b64xES13_NS14_INS15_ILi2ELi4ELi3EEES18_NSW_INS5_IJS19_S1M_EEENS5_IJS1M_SB_EEEEEEENS4_39AutoVectorizingCopyWithAssumedAlignmentILi128EEENS4_14SM90_TMA_STOREES24_S26_S26_EEEvvEEEEvNT_6ParamsE,@function
        .size           _ZN7cutlass13device_kernelINS_4gemm6kernel13GemmUniversalIN4cute5tupleIJiiiiEEENS1_10collective13CollectiveMmaINS1_35MainloopSm100TmaUmmaWarpSpecializedILi3ELi2ELi2ENS5_IJNS4_1CILi1EEESB_SB_EEEEENS5_IJNSA_ILi128EEENSA_ILi256EEESE_EEENS_12float_e4m3_tENS5_IJSB_llEEENS_12float_e5m2_tESI_NS4_8TiledMMAINS4_8MMA_AtomIJNS4_10MMA_TraitsINS4_19SM100_MMA_F8F6F4_SSEJSH_SJ_fSE_SF_NS4_17integral_constantINS4_4UMMA5MajorELSQ_1EEESR_NSO_INSP_7ScaleInELSS_0EEEST_EEEEEENS4_6LayoutISC_NS5_IJNSA_ILi0EEESX_SX_EEEEENS5_IJNS4_10UnderscoreES10_S10_EEEEENS4_13SM90_TMA_LOADENS4_14ComposedLayoutINS4_7SwizzleILi3ELi4ELi3EEENS4_18smem_ptr_flag_bitsILi8EEENSW_INS5_IJSE_NSA_ILi8EEEEEENS5_IJSB_SE_EEEEEEEvNS4_8identityES13_S1D_vS1E_EENS_8epilogue10collective18CollectiveEpilogueINS1G_23Sm100TmaWarpSpecializedILi4ELi2ELi64ELb0ELb0EEEJSG_NS5_IJNSW_ISE_SB_EENSW_INSA_ILi64EEESB_EEEEESH_NS5_IJlSB_lEEESH_S1P_NS1G_6fusion15FusionCallbacksIS1K_NS1Q_17LinearCombinationISH_fSH_fLNS_15FloatRoundStyleE2EEESG_S1O_JEEENS4_5SM1004TMEM4LOAD26SM100_TMEM_LOAD_32dp32b64xES13_NS14_INS15_ILi2ELi4ELi3EEES18_NSW_INS5_IJS19_S1M_EEENS5_IJS1M_SB_EEEEEEENS4_39AutoVectorizingCopyWithAssumedAlignmentILi128EEENS4_14SM90_TMA_STOREES24_S26_S26_EEEvvEEEEvNT_6ParamsE,(.L_x_164 - _ZN7cutlass13device_kernelINS_4gemm6kernel13GemmUniversalIN4cute5tupleIJiiiiEEENS1_10collective13CollectiveMmaINS1_35MainloopSm100TmaUmmaWarpSpecializedILi3ELi2ELi2ENS5_IJNS4_1CILi1EEESB_SB_EEEEENS5_IJNSA_ILi128EEENSA_ILi256EEESE_EEENS_12float_e4m3_tENS5_IJSB_llEEENS_12float_e5m2_tESI_NS4_8TiledMMAINS4_8MMA_AtomIJNS4_10MMA_TraitsINS4_19SM100_MMA_F8F6F4_SSEJSH_SJ_fSE_SF_NS4_17integral_constantINS4_4UMMA5MajorELSQ_1EEESR_NSO_INSP_7ScaleInELSS_0EEEST_EEEEEENS4_6LayoutISC_NS5_IJNSA_ILi0EEESX_SX_EEEEENS5_IJNS4_10UnderscoreES10_S10_EEEEENS4_13SM90_TMA_LOADENS4_14ComposedLayoutINS4_7SwizzleILi3ELi4ELi3EEENS4_18smem_ptr_flag_bitsILi8EEENSW_INS5_IJSE_NSA_ILi8EEEEEENS5_IJSB_SE_EEEEEEEvNS4_8identityES13_S1D_vS1E_EENS_8epilogue10collective18CollectiveEpilogueINS1G_23Sm100TmaWarpSpecializedILi4ELi2ELi64ELb0ELb0EEEJSG_NS5_IJNSW_ISE_SB_EENSW_INSA_ILi64EEESB_EEEEESH_NS5_IJlSB_lEEESH_S1P_NS1G_6fusion15FusionCallbacksIS1K_NS1Q_17LinearCombinationISH_fSH_fLNS_15FloatRoundStyleE2EEESG_S1O_JEEENS4_5SM1004TMEM4LOAD26SM100_TMEM_LOAD_32dp32b64xES13_NS14_INS15_ILi2ELi4ELi3EEES18_NSW_INS5_IJS19_S1M_EEENS5_IJS1M_SB_EEEEEEENS4_39AutoVectorizingCopyWithAssumedAlignmentILi128EEENS4_14SM90_TMA_STOREES24_S26_S26_EEEvvEEEEvNT_6ParamsE)
        .other          _ZN7cutlass13device_kernelINS_4gemm6kernel13GemmUniversalIN4cute5tupleIJiiiiEEENS1_10collective13CollectiveMmaINS1_35MainloopSm100TmaUmmaWarpSpecializedILi3ELi2ELi2ENS5_IJNS4_1CILi1EEESB_SB_EEEEENS5_IJNSA_ILi128EEENSA_ILi256EEESE_EEENS_12float_e4m3_tENS5_IJSB_llEEENS_12float_e5m2_tESI_NS4_8TiledMMAINS4_8MMA_AtomIJNS4_10MMA_TraitsINS4_19SM100_MMA_F8F6F4_SSEJSH_SJ_fSE_SF_NS4_17integral_constantINS4_4UMMA5MajorELSQ_1EEESR_NSO_INSP_7ScaleInELSS_0EEEST_EEEEEENS4_6LayoutISC_NS5_IJNSA_ILi0EEESX_SX_EEEEENS5_IJNS4_10UnderscoreES10_S10_EEEEENS4_13SM90_TMA_LOADENS4_14ComposedLayoutINS4_7SwizzleILi3ELi4ELi3EEENS4_18smem_ptr_flag_bitsILi8EEENSW_INS5_IJSE_NSA_ILi8EEEEEENS5_IJSB_SE_EEEEEEEvNS4_8identityES13_S1D_vS1E_EENS_8epilogue10collective18CollectiveEpilogueINS1G_23Sm100TmaWarpSpecializedILi4ELi2ELi64ELb0ELb0EEEJSG_NS5_IJNSW_ISE_SB_EENSW_INSA_ILi64EEESB_EEEEESH_NS5_IJlSB_lEEESH_S1P_NS1G_6fusion15FusionCallbacksIS1K_NS1Q_17LinearCombinationISH_fSH_fLNS_15FloatRoundStyleE2EEESG_S1O_JEEENS4_5SM1004TMEM4LOAD26SM100_TMEM_LOAD_32dp32b64xES13_NS14_INS15_ILi2ELi4ELi3EEES18_NSW_INS5_IJS19_S1M_EEENS5_IJS1M_SB_EEEEEEENS4_39AutoVectorizingCopyWithAssumedAlignmentILi128EEENS4_14SM90_TMA_STOREES24_S26_S26_EEEvvEEEEvNT_6ParamsE,@"STO_CUDA_ENTRY STV_DEFAULT"
_ZN7cutlass13device_kernelINS_4gemm6kernel13GemmUniversalIN4cute5tupleIJiiiiEEENS1_10collective13CollectiveMmaINS1_35MainloopSm100TmaUmmaWarpSpecializedILi3ELi2ELi2ENS5_IJNS4_1CILi1EEESB_SB_EEEEENS5_IJNSA_ILi128EEENSA_ILi256EEESE_EEENS_12float_e4m3_tENS5_IJSB_llEEENS_12float_e5m2_tESI_NS4_8TiledMMAINS4_8MMA_AtomIJNS4_10MMA_TraitsINS4_19SM100_MMA_F8F6F4_SSEJSH_SJ_fSE_SF_NS4_17integral_constantINS4_4UMMA5MajorELSQ_1EEESR_NSO_INSP_7ScaleInELSS_0EEEST_EEEEEENS4_6LayoutISC_NS5_IJNSA_ILi0EEESX_SX_EEEEENS5_IJNS4_10UnderscoreES10_S10_EEEEENS4_13SM90_TMA_LOADENS4_14ComposedLayoutINS4_7SwizzleILi3ELi4ELi3EEENS4_18smem_ptr_flag_bitsILi8EEENSW_INS5_IJSE_NSA_ILi8EEEEEENS5_IJSB_SE_EEEEEEEvNS4_8identityES13_S1D_vS1E_EENS_8epilogue10collective18CollectiveEpilogueINS1G_23Sm100TmaWarpSpecializedILi4ELi2ELi64ELb0ELb0EEEJSG_NS5_IJNSW_ISE_SB_EENSW_INSA_ILi64EEESB_EEEEESH_NS5_IJlSB_lEEESH_S1P_NS1G_6fusion15FusionCallbacksIS1K_NS1Q_17LinearCombinationISH_fSH_fLNS_15FloatRoundStyleE2EEESG_S1O_JEEENS4_5SM1004TMEM4LOAD26SM100_TMEM_LOAD_32dp32b64xES13_NS14_INS15_ILi2ELi4ELi3EEES18_NSW_INS5_IJS19_S1M_EEENS5_IJS1M_SB_EEEEEEENS4_39AutoVectorizingCopyWithAssumedAlignmentILi128EEENS4_14SM90_TMA_STOREES24_S26_S26_EEEvvEEEEvNT_6ParamsE:
[----:B------:R-:W1:Y:S01]  /*0000*/  LDC R1, c[0x0][0x37c] ;  /* 0x0000df00ff017b82 */ /* 0x000e620000000800 */
[----:B------:R-:W2:Y:S01]  /*0010*/  S2R R185, SR_TID.X ;  /* 0x0000000000b97919 */ /* 0x000ea20000002100 */
[----:B------:R-:W3:Y:S01]  /*0020*/  LDCU.64 UR4, c[0x0][0x890] ;  /* 0x00011200ff0477ac */ /* 0x000ee20008000a00 */
[----:B------:R-:W-:Y:S02]  /*0030*/  PRMT R171, RZ, 0x7610, R171 ;  /* 0x00007610ffab7816 */ /* 0x000fe400000000ab */
[----:B------:R-:W-:Y:S01]  /*0040*/  ELECT P5, URZ, PT ;  /* 0x0000000000ff782f */ /* 0x000fe200038a0000 */
[----:B------:R-:W4:Y:S01]  /*0050*/  LDCU.64 UR46, c[0x0][0x358] ;  /* 0x00006b00ff2e77ac */ /* 0x000f220008000a00 */
[----:B---3--:R-:W-:-:S04]  /*0060*/  UISETP.NE.U32.AND UP0, UPT, UR4, URZ, UPT ;  /* 0x000000ff0400728c */ /* 0x008fc8000bf05070 */
[----:B------:R-:W-:Y:S01]  /*0070*/  UISETP.NE.AND.EX UP0, UPT, UR5, URZ, UPT, UP0 ;  /* 0x000000ff0500728c */ /* 0x000fe2000bf05300 */
[----:B--2---:R-:W-:-:S05]  /*0080*/  SHF.R.U32.HI R173, RZ, 0x5, R185 ;  /* 0x00000005ffad7819 */ /* 0x004fca00000116b9 */
[----:B------:R-:W2:Y:S02]  /*0090*/  SHFL.IDX PT, R0, R173, RZ, 0x1f ;  /* 0x00001fffad007589 */ /* 0x000ea400000e0000 */
[----:B--2---:R-:W-:Y:S01]  /*00a0*/  R2UR UR8, R0 ;  /* 0x00000000000872ca */ /* 0x004fe200000e0000 */
[----:B-1--4-:R-:W-:-:S14]  /*00b0*/  BRA.U UP0, `(.L_x_0) ;  /* 0x00000001002c7547 */ /* 0x012fdc000b800000 */
[----:B------:R-:W1:Y:S02]  /*00c0*/  LDCU.64 UR6, c[0x0][0x888] ;  /* 0x00011100ff0677ac */ /* 0x000e640008000a00 */
[----:B-1----:R-:W-:-:S04]  /*00d0*/  UISETP.NE.U32.AND UP0, UPT, UR6, URZ, UPT ;  /* 0x000000ff0600728c */ /* 0x002fc8000bf05070 */
[----:B------:R-:W-:-:S09]  /*00e0*/  UISETP.NE.AND.EX UP0, UPT, UR7, URZ, UPT, UP0 ;  /* 0x000000ff0700728c */ /* 0x000fd2000bf05300 */
[----:B------:R-:W-:Y:S05]  /*00f0*/  BRA.U !UP0, `(.L_x_1) ;  /* 0x0000000108107547 */ /* 0x000fea000b800000 */
[----:B------:R-:W1:Y:S02]  /*0100*/  LDC.64 R2, c[0x0][0x888] ;  /* 0x00022200ff027b82 */ /* 0x000e640000000a00 */
[----:B-1----:R1:W5:Y:S01]  /*0110*/  LDG.E R81, desc[UR46][R2.64] ;  /* 0x0000002e02517981 */ /* 0x002362000c1e1900 */
[----:B------:R-:W-:Y:S01]  /*0120*/  HFMA2 R171, -RZ, RZ, 0, 5.9604644775390625e-08 ;  /* 0x00000001ffab7431 */ /* 0x000fe200000001ff */
[----:B------:R-:W-:Y:S05]  /*0130*/  BRA `(.L_x_0) ;  /* 0x00000000000c7947 */ /* 0x000fea0003800000 */
.L_x_1:
[----:B------:R-:W1:Y:S01]  /*0140*/  LDCU UR6, c[0x0][0x880] ;  /* 0x00011000ff0677ac */ /* 0x000e620008000800 */
[----:B------:R-:W-:Y:S01]  /*0150*/  HFMA2 R171, -RZ, RZ, 0, 5.9604644775390625e-08 ;  /* 0x00000001ffab7431 */ /* 0x000fe200000001ff */
[----:B-1----:R-:W-:-:S07]  /*0160*/  MOV R81, UR6 ;  /* 0x0000000600517c02 */ /* 0x002fce0008000f00 */
.L_x_0:
[----:B------:R-:W2:Y:S02]  /*0170*/  LDCU.64 UR6, c[0x0][0x8b0] ;  /* 0x00011600ff0677ac */ /* 0x000ea40008000a00 */
[----:B--2---:R-:W-:-:S04]  /*0180*/  UISETP.NE.U32.AND UP0, UPT, UR6, URZ, UPT ;  /* 0x000000ff0600728c */ /* 0x004fc8000bf05070 */
[----:B------:R-:W-:-:S09]  /*0190*/  UISETP.NE.AND.EX UP0, UPT, UR7, URZ, UPT, UP0 ;  /* 0x000000ff0700728c */ /* 0x000fd2000bf05300 */
[----:B------:R-:W-:Y:S05]  /*01a0*/  BRA.U UP0, `(.L_x_2) ;  /* 0x0000000100247547 */ /* 0x000fea000b800000 */
[----:B------:R-:W2:Y:S02]  /*01b0*/  LDCU.64 UR6, c[0x0][0x8a8] ;  /* 0x00011500ff0677ac */ /* 0x000ea40008000a00 */
[----:B--2---:R-:W-:-:S04]  /*01c0*/  UISETP.NE.U32.AND UP0, UPT, UR6, URZ, UPT ;  /* 0x000000ff0600728c */ /* 0x004fc8000bf05070 */
[----:B------:R-:W-:-:S09]  /*01d0*/  UISETP.NE.AND.EX UP0, UPT, UR7, URZ, UPT, UP0 ;  /* 0x000000ff0700728c */ /* 0x000fd2000bf05300 */
[----:B------:R-:W-:Y:S05]  /*01e0*/  BRA.U !UP0, `(.L_x_3) ;  /* 0x00000001080c7547 */ /* 0x000fea000b800000 */
[----:B------:R-:W2:Y:S02]  /*01f0*/  LDC.64 R78, c[0x0][0x8a8] ;  /* 0x00022a00ff4e7b82 */ /* 0x000ea40000000a00 */
[----:B--2---:R2:W5:Y:S01]  /*0200*/  LDG.E R78, desc[UR46][R78.64] ;  /* 0x0000002e4e4e7981 */ /* 0x004562000c1e1900 */
[----:B------:R-:W-:Y:S05]  /*0210*/  BRA `(.L_x_2) ;  /* 0x0000000000087947 */ /* 0x000fea0003800000 */
.L_x_3:
[----:B------:R-:W2:Y:S02]  /*0220*/  LDCU UR6, c[0x0][0x8a0] ;  /* 0x00011400ff0677ac */ /* 0x000ea40008000800 */
[----:B--2---:R-:W-:Y:S02]  /*0230*/  MOV R78, UR6 ;  /* 0x00000006004e7c02 */ /* 0x004fe40008000f00 */
.L_x_2:
[----:B------:R-:W-:Y:S01]  /*0240*/  IMAD.U32 R0, RZ, RZ, UR8 ;  /* 0x00000008ff007e24 */ /* 0x000fe2000f8e00ff */
[----:B------:R-:W-:Y:S04]  /*0250*/  BSSY.RECONVERGENT B0, `(.L_x_4) ;  /* 0x000000c000007945 */ /* 0x000fe80003800200 */
[C---:B------:R-:W-:Y:S02]  /*0260*/  ISETP.NE.OR P1, PT, R0.reuse, 0x1, !P5 ;  /* 0x000000010000780c */ /* 0x040fe40006f25670 */
[----:B------:R-:W-:-:S11]  /*0270*/  ISETP.NE.OR P0, PT, R0, 0x3, !P5 ;  /* 0x000000030000780c */ /* 0x000fd60006f05670 */
[----:B------:R-:W-:Y:S05]  /*0280*/  @P1 BRA `(.L_x_5) ;  /* 0x0000000000201947 */ /* 0x000fea0003800000 */
[----:B------:R-:W3:Y:S02]  /*0290*/  LDCU.64 UR6, c[0x0][0x348] ;  /* 0x00006900ff0677ac */ /* 0x000ee40008000a00 */
[----:B---3--:R-:W-:Y:S02]  /*02a0*/  UIADD3 UR10, UP1, UPT, UR6, 0x80, URZ ;  /* 0x00000080060a7890 */ /* 0x008fe4000ff3e0ff */
[----:B------:R-:W-:Y:S02]  /*02b0*/  UIADD3 UR6, UP0, UPT, UR6, 0x180, URZ ;  /* 0x0000018006067890 */ /* 0x000fe4000ff1e0ff */
[----:B------:R-:W-:Y:S02]  /*02c0*/  UIADD3.X UR11, UPT, UPT, URZ, UR7, URZ, UP1, !UPT ;  /* 0x00000007ff0b7290 */ /* 0x000fe40008ffe4ff */
[----:B------:R-:W-:-:S07]  /*02d0*/  UIADD3.X UR7, UPT, UPT, URZ, UR7, URZ, UP0, !UPT ;  /* 0x00000007ff077290 */ /* 0x000fce00087fe4ff */
[----:B------:R3:W-:Y:S02]  /*02e0*/  UTMACCTL.PF [UR10] ;  /* 0x000000000a0079b9 */ /* 0x0007e40008040000 */
[----:B------:R3:W-:Y:S02]  /*02f0*/  UTMACCTL.PF [UR6] ;  /* 0x00000000060079b9 */ /* 0x0007e40008040000 */
[----:B---3--:R-:W-:Y:S01]  /*0300*/  NOP ;  /* 0x0000000000007918 */ /* 0x008fe20000000000 */
.L_x_5:
[----:B------:R-:W-:Y:S05]  /*0310*/  BSYNC.RECONVERGENT B0 ;  /* 0x0000000000007941 */ /* 0x000fea0003800200 */
.L_x_4:
[----:B------:R-:W-:Y:S04]  /*0320*/  BSSY.RECONVERGENT B0, `(.L_x_6) ;  /* 0x000000a000007945 */ /* 0x000fe80003800200 */
        /* <DEDUP_REMOVED lines=9> */
.L_x_7:
[----:B------:R-:W-:Y:S05]  /*03c0*/  BSYNC.RECONVERGENT B0 ;  /* 0x0000000000007941 */ /* 0x000fea0003800200 */
.L_x_6:
[----:B------:R-:W3:Y:S01]  /*03d0*/  LDCU.64 UR6, c[0x0][0x888] ;  /* 0x00011100ff0677ac */ /* 0x000ee20008000a00 */
[----:B------:R-:W-:Y:S02]  /*03e0*/  UISETP.EQ.U32.AND UP1, UPT, UR4, URZ, UPT ;  /* 0x000000ff0400728c */ /* 0x000fe4000bf22070 */
[----:B------:R-:W-:Y:S02]  /*03f0*/  UPLOP3.LUT UP2, UPT, UPT, UPT, UPT, 0x80, 0x8 ;  /* 0x000000000008789c */ /* 0x000fe40003f4f070 */
[----:B---3--:R-:W-:-:S04]  /*0400*/  UISETP.NE.U32.AND UP0, UPT, UR6, URZ, UPT ;  /* 0x000000ff0600728c */ /* 0x008fc8000bf05070 */
[----:B------:R-:W-:-:S04]  /*0410*/  UISETP.NE.AND.EX UP0, UPT, UR7, URZ, UPT, UP0 ;  /* 0x000000ff0700728c */ /* 0x000fc8000bf05300 */
[----:B------:R-:W-:-:S04]  /*0420*/  UISETP.EQ.OR.EX UP3, UPT, UR5, URZ, !UP0, UP1 ;  /* 0x000000ff0500728c */ /* 0x000fc8000c762710 */
[----:B------:R-:W-:-:S05]  /*0430*/  UP2UR UR50, UPR, URZ, 0x8 ;  /* 0x00000008ff327883 */ /* 0x000fca0008000000 */
[----:B------:R-:W-:Y:S07]  /*0440*/  BRA.U !UP3, `(.L_x_8) ;  /* 0x000000010b207547 */ /* 0x000fee000b800000 */
[----:B------:R-:W-:Y:S01]  /*0450*/  UISETP.NE.U32.AND UP2, UPT, UR4, URZ, UPT ;  /* 0x000000ff0400728c */ /* 0x000fe2000bf45070 */
[----:B-----5:R-:W-:Y:S01]  /*0460*/  FSETP.NEU.AND P0, PT, R81, RZ, PT ;  /* 0x000000ff5100720b */ /* 0x020fe20003f0d000 */
[----:B------:R-:W-:Y:S02]  /*0470*/  USEL UR4, URZ, 0xffffffff, UP0 ;  /* 0xffffffffff047887 */ /* 0x000fe40008000000 */
[----:B------:R-:W-:-:S10]  /*0480*/  UISETP.NE.AND.EX UP2, UPT, UR5, URZ, UPT, UP2 ;  /* 0x000000ff0500728c */ /* 0x000fd4000bf45320 */
[----:B------:R-:W-:Y:S01]  /*0490*/  VOTEU.ANY UP1, P0 ;  /* 0x0000000000ff7886 */ /* 0x000fe20000020100 */
[----:B------:R-:W-:-:S04]  /*04a0*/  @!UP2 USEL UR4, URZ, 0xffffffff, UP1 ;  /* 0xffffffffff04a887 */ /* 0x000fc80008800000 */
[----:B------:R-:W-:-:S04]  /*04b0*/  ULOP3.LUT UR4, UR4, 0x1, URZ, 0xc0, !UPT ;  /* 0x0000000104047892 */ /* 0x000fc8000f8ec0ff */
[----:B------:R-:W-:-:S11]  /*04c0*/  UISETP.NE.U32.AND UP2, UPT, UR4, 0x1, UPT ;  /* 0x000000010400788c */ /* 0x000fd6000bf45070 */
.L_x_8:
[----:B-1----:R-:W1:Y:S01]  /*04d0*/  SHFL.IDX PT, R2, R173, RZ, 0x1f ;  /* 0x00001fffad027589 */ /* 0x002e6200000e0000 */
[----:B------:R-:W-:-:S04]  /*04e0*/  UISETP.NE.AND UP1, UPT, UR8, 0x2, UPT ;  /* 0x000000020800788c */ /* 0x000fc8000bf25270 */
[----:B------:R-:W-:Y:S01]  /*04f0*/  USEL UR6, URZ, 0x1, UP1 ;  /* 0x00000001ff067887 */ /* 0x000fe20008800000 */
[----:B-1----:R-:W-:-:S13]  /*0500*/  ISETP.NE.AND P0, PT, R2, RZ, PT ;  /* 0x000000ff0200720c */ /* 0x002fda0003f05270 */
[----:B------:R-:W-:Y:S05]  /*0510*/  @P0 BRA `(.L_x_9) ;  /* 0x0000000000400947 */ /* 0x000fea0003800000 */
[----:B------:R-:W1:Y:S01]  /*0520*/  S2UR UR5, SR_CgaCtaId ;  /* 0x00000000000579c3 */ /* 0x000e620000008800 */
[----:B------:R-:W-:Y:S01]  /*0530*/  UMOV UR7, 0x400 ;  /* 0x0000040000077882 */ /* 0x000fe20000000000 */
[----:B------:R-:W-:Y:S01]  /*0540*/  UMOV UR4, 0x1 ;  /* 0x0000000100047882 */ /* 0x000fe20000000000 */
[----:B------:R-:W-:Y:S01]  /*0550*/  ELECT P0, URZ, PT ;  /* 0x0000000000ff782f */ /* 0x000fe20003800000 */
[----:B------:R-:W-:-:S04]  /*0560*/  UIADD3 UR10, UPT, UPT, -UR4, 0x100000, URZ ;  /* 0x00100000040a7890 */ /* 0x000fc8000fffe1ff */
[----:B------:R-:W-:Y:S02]  /*0570*/  USHF.L.U32 UR11, UR10, 0xb, URZ ;  /* 0x0000000b0a0b7899 */ /* 0x000fe400080006ff */
[----:B------:R-:W-:Y:S02]  /*0580*/  USHF.L.U32 UR10, UR10, 0x1, URZ ;  /* 0x000000010a0a7899 */ /* 0x000fe400080006ff */
[----:B-1----:R-:W-:Y:S01]  /*0590*/  ULEA UR5, UR5, UR7, 0x18 ;  /* 0x0000000705057291 */ /* 0x002fe2000f8ec0ff */
[----:B------:R-:W1:Y:S11]  /*05a0*/  FENCE.VIEW.ASYNC.S ;  /* 0x00000000000073c6 */ /* 0x000e760000000000 */
[----:B-1----:R1:W3:Y:S01]  /*05b0*/  SYNCS.EXCH.64 URZ, [UR5], UR10 ;  /* 0x0000000a05ff75b2 */ /* 0x0022e20008000100 */
[----:B------:R1:W4:Y:S01]  /*05c0*/  SYNCS.EXCH.64 URZ, [UR5+0x18], UR10 ;  /* 0x0000180a05ff75b2 */ /* 0x0003220008000100 */
[----:B------:R1:W1:Y:S01]  /*05d0*/  SYNCS.EXCH.64 URZ, [UR5+0x8], UR10 ;  /* 0x0000080a05ff75b2 */ /* 0x0002620008000100 */
[----:B------:R1:W1:Y:S01]  /*05e0*/  SYNCS.EXCH.64 URZ, [UR5+0x20], UR10 ;  /* 0x0000200a05ff75b2 */ /* 0x0002620008000100 */
[----:B------:R1:W1:Y:S01]  /*05f0*/  SYNCS.EXCH.64 URZ, [UR5+0x10], UR10 ;  /* 0x0000100a05ff75b2 */ /* 0x0002620008000100 */
[----:B------:R1:W1:Y:S01]  /*0600*/  SYNCS.EXCH.64 URZ, [UR5+0x28], UR10 ;  /* 0x0000280a05ff75b2 */ /* 0x0002620008000100 */
[----:B------:R-:W-:Y:S01]  /*0610*/  NOP ;  /* 0x0000000000007918 */ /* 0x000fe20000000000 */
.L_x_9:
[----:B------:R-:W2:Y:S01]  /*0620*/  SHFL.IDX PT, R2, R173, RZ, 0x1f ;  /* 0x00001fffad027589 */ /* 0x000ea200000e0000 */
[----:B------:R-:W-:Y:S01]  /*0630*/  NOP ;  /* 0x0000000000007918 */ /* 0x000fe20000000000 */
[----:B--2---:R-:W-:-:S13]  /*0640*/  ISETP.NE.AND P0, PT, R2, 0x1, PT ;  /* 0x000000010200780c */ /* 0x004fda0003f05270 */
[----:B------:R-:W-:Y:S05]  /*0650*/  @P0 BRA `(.L_x_10) ;  /* 0x0000000000580947 */ /* 0x000fea0003800000 */
[----:B------:R-:W2:Y:S01]  /*0660*/  S2UR UR7, SR_CgaCtaId ;  /* 0x00000000000779c3 */ /* 0x000ea20000008800 */
[----:B------:R-:W-:Y:S01]  /*0670*/  UMOV UR9, 0x400 ;  /* 0x0000040000097882 */ /* 0x000fe20000000000 */
[----:B-1----:R-:W-:Y:S01]  /*0680*/  UMOV UR5, 0x20 ;  /* 0x0000002000057882 */ /* 0x002fe20000000000 */
[----:B------:R-:W-:Y:S01]  /*0690*/  UMOV UR4, 0x80 ;  /* 0x0000008000047882 */ /* 0x000fe20000000000 */
[----:B------:R-:W-:-:S04]  /*06a0*/  UIADD3 UR10, UPT, UPT, -UR5, 0x100000, URZ ;  /* 0x00100000050a7890 */ /* 0x000fc8000fffe1ff */
[----:B------:R-:W-:Y:S02]  /*06b0*/  USHF.L.U32 UR11, UR10, 0xb, URZ ;  /* 0x0000000b0a0b7899 */ /* 0x000fe400080006ff */
[----:B------:R-:W-:Y:S02]  /*06c0*/  USHF.L.U32 UR10, UR10, 0x1, URZ ;  /* 0x000000010a0a7899 */ /* 0x000fe400080006ff */
[----:B------:R-:W-:-:S04]  /*06d0*/  UIADD3 UR4, UPT, UPT, -UR4, 0x100000, URZ ;  /* 0x0010000004047890 */ /* 0x000fc8000fffe1ff */
[----:B------:R-:W-:Y:S02]  /*06e0*/  USHF.L.U32 UR5, UR4, 0xb, URZ ;  /* 0x0000000b04057899 */ /* 0x000fe400080006ff */
[----:B------:R-:W-:Y:S01]  /*06f0*/  USHF.L.U32 UR4, UR4, 0x1, URZ ;  /* 0x0000000104047899 */ /* 0x000fe200080006ff */
[----:B------:R-:W-:Y:S01]  /*0700*/  ELECT P0, URZ, PT ;  /* 0x0000000000ff782f */ /* 0x000fe20003800000 */
[----:B--2---:R-:W-:Y:S01]  /*0710*/  ULEA UR7, UR7, UR9, 0x18 ;  /* 0x0000000907077291 */ /* 0x004fe2000f8ec0ff */
[----:B------:R-:W1:Y:S11]  /*0720*/  FENCE.VIEW.ASYNC.S ;  /* 0x00000000000073c6 */ /* 0x000e760000000000 */
[----:B-1----:R2:W1:Y:S01]  /*0730*/  SYNCS.EXCH.64 URZ, [UR7+0x30], UR10 ;  /* 0x0000300a07ff75b2 */ /* 0x0024620008000100 */
[----:B------:R2:W1:Y:S01]  /*0740*/  SYNCS.EXCH.64 URZ, [UR7+0x50], UR4 ;  /* 0x0000500407ff75b2 */ /* 0x0004620008000100 */
[----:B------:R2:W1:Y:S01]  /*0750*/  SYNCS.EXCH.64 URZ, [UR7+0x38], UR10 ;  /* 0x0000380a07ff75b2 */ /* 0x0004620008000100 */
[----:B------:R2:W1:Y:S01]  /*0760*/  SYNCS.EXCH.64 URZ, [UR7+0x58], UR4 ;  /* 0x0000580407ff75b2 */ /* 0x0004620008000100 */
[----:B------:R2:W1:Y:S01]  /*0770*/  SYNCS.EXCH.64 URZ, [UR7+0x40], UR10 ;  /* 0x0000400a07ff75b2 */ /* 0x0004620008000100 */
[----:B------:R2:W1:Y:S01]  /*0780*/  SYNCS.EXCH.64 URZ, [UR7+0x60], UR4 ;  /* 0x0000600407ff75b2 */ /* 0x0004620008000100 */
[----:B------:R2:W1:Y:S01]  /*0790*/  SYNCS.EXCH.64 URZ, [UR7+0x48], UR10 ;  /* 0x0000480a07ff75b2 */ /* 0x0004620008000100 */
[----:B------:R2:W1:Y:S02]  /*07a0*/  SYNCS.EXCH.64 URZ, [UR7+0x68], UR4 ;  /* 0x0000680407ff75b2 */ /* 0x0004640008000100 */
[----:B--2---:R-:W-:Y:S01]  /*07b0*/  NOP ;  /* 0x0000000000007918 */ /* 0x004fe20000000000 */
.L_x_10:
[----:B------:R-:W2:Y:S01]  /*07c0*/  SHFL.IDX PT, R2, R173, RZ, 0x1f ;  /* 0x00001fffad027589 */ /* 0x000ea200000e0000 */
[----:B------:R-:W-:Y:S01]  /*07d0*/  NOP ;  /* 0x0000000000007918 */ /* 0x000fe20000000000 */
[----:B--2---:R-:W-:-:S13]  /*07e0*/  ISETP.NE.AND P0, PT, R2, 0x3, PT ;  /* 0x000000030200780c */ /* 0x004fda0003f05270 */
[----:B------:R-:W-:Y:S05]  /*07f0*/  @P0 BRA `(.L_x_11) ;  /* 0x0000000000300947 */ /* 0x000fea0003800000 */
[----:B-1----:R-:W1:Y:S01]  /*0800*/  S2UR UR5, SR_CgaCtaId ;  /* 0x00000000000579c3 */ /* 0x002e620000008800 */
        /* <DEDUP_REMOVED lines=8> */
[----:B-1----:R2:W1:Y:S01]  /*0890*/  SYNCS.EXCH.64 URZ, [UR5+0x70], UR10 ;  /* 0x0000700a05ff75b2 */ /* 0x0024620008000100 */
[----:B------:R2:W1:Y:S02]  /*08a0*/  SYNCS.EXCH.64 URZ, [UR5+0x78], UR10 ;  /* 0x0000780a05ff75b2 */ /* 0x0004640008000100 */
[----:B--2---:R-:W-:Y:S01]  /*08b0*/  NOP ;  /* 0x0000000000007918 */ /* 0x004fe20000000000 */
.L_x_11:
[----:B------:R-:W2:Y:S01]  /*08c0*/  SHFL.IDX PT, R2, R173, RZ, 0x1f ;  /* 0x00001fffad027589 */ /* 0x000ea200000e0000 */
[----:B------:R-:W-:Y:S01]  /*08d0*/  NOP ;  /* 0x0000000000007918 */ /* 0x000fe20000000000 */
[----:B--2---:R-:W-:-:S13]  /*08e0*/  ISETP.NE.AND P0, PT, R2, 0x4, PT ;  /* 0x000000040200780c */ /* 0x004fda0003f05270 */
[----:B------:R-:W-:Y:S05]  /*08f0*/  @P0 BRA `(.L_x_12) ;  /* 0x00000000004c0947 */ /* 0x000fea0003800000 */
[----:B-1----:R-:W1:Y:S01]  /*0900*/  S2UR UR5, SR_CgaCtaId ;  /* 0x00000000000579c3 */ /* 0x002e620000008800 */
[----:B------:R-:W-:Y:S01]  /*0910*/  UMOV UR9, 0x100 ;  /* 0x0000010000097882 */ /* 0x000fe20000000000 */
[----:B------:R-:W-:Y:S01]  /*0920*/  UMOV UR7, 0x400 ;  /* 0x0000040000077882 */ /* 0x000fe20000000000 */
[----:B------:R-:W-:Y:S01]  /*0930*/  USEL UR9, UR9, 0xe0, UP2 ;  /* 0x000000e009097887 */ /* 0x000fe20009000000 */
[----:B------:R-:W-:Y:S01]  /*0940*/  UMOV UR4, 0x1 ;  /* 0x0000000100047882 */ /* 0x000fe20000000000 */
[----:B------:R-:W-:Y:S01]  /*0950*/  ELECT P0, URZ, PT ;  /* 0x0000000000ff782f */ /* 0x000fe20003800000 */
[----:B------:R-:W-:-:S04]  /*0960*/  UIADD3 UR10, UPT, UPT, -UR4, 0x100000, URZ ;  /* 0x00100000040a7890 */ /* 0x000fc8000fffe1ff */
[----:B------:R-:W-:Y:S02]  /*0970*/  USHF.L.U32 UR11, UR10, 0xb, URZ ;  /* 0x0000000b0a0b7899 */ /* 0x000fe400080006ff */
[----:B------:R-:W-:Y:S02]  /*0980*/  USHF.L.U32 UR10, UR10, 0x1, URZ ;  /* 0x000000010a0a7899 */ /* 0x000fe400080006ff */
[----:B------:R-:W-:-:S04]  /*0990*/  UIADD3 UR12, UPT, UPT, -UR9, 0x100000, URZ ;  /* 0x00100000090c7890 */ /* 0x000fc8000fffe1ff */
[----:B------:R-:W-:Y:S02]  /*09a0*/  USHF.L.U32 UR13, UR12, 0xb, URZ ;  /* 0x0000000b0c0d7899 */ /* 0x000fe400080006ff */
[----:B------:R-:W-:Y:S02]  /*09b0*/  USHF.L.U32 UR12, UR12, 0x1, URZ ;  /* 0x000000010c0c7899 */ /* 0x000fe400080006ff */
[----:B-1----:R-:W-:Y:S01]  /*09c0*/  ULEA UR5, UR5, UR7, 0x18 ;  /* 0x0000000705057291 */ /* 0x002fe2000f8ec0ff */
[----:B------:R-:W1:Y:S11]  /*09d0*/  FENCE.VIEW.ASYNC.S ;  /* 0x00000000000073c6 */ /* 0x000e760000000000 */
[----:B-1----:R2:W1:Y:S01]  /*09e0*/  SYNCS.EXCH.64 URZ, [UR5+0x80], UR10 ;  /* 0x0000800a05ff75b2 */ /* 0x0024620008000100 */
[----:B------:R2:W1:Y:S01]  /*09f0*/  SYNCS.EXCH.64 URZ, [UR5+0x90], UR12 ;  /* 0x0000900c05ff75b2 */ /* 0x0004620008000100 */
[----:B------:R2:W1:Y:S01]  /*0a00*/  SYNCS.EXCH.64 URZ, [UR5+0x88], UR10 ;  /* 0x0000880a05ff75b2 */ /* 0x0004620008000100 */
[----:B------:R2:W1:Y:S02]  /*0a10*/  SYNCS.EXCH.64 URZ, [UR5+0x98], UR12 ;  /* 0x0000980c05ff75b2 */ /* 0x0004640008000100 */
[----:B--2---:R-:W-:Y:S01]  /*0a20*/  NOP ;  /* 0x0000000000007918 */ /* 0x004fe20000000000 */
.L_x_12:
        /* <DEDUP_REMOVED lines=20> */
[----:B------:R2:W1:Y:S02]  /*0b70*/  SYNCS.EXCH.64 URZ, [UR7+0xb8], UR4 ;  /* 0x0000b80407ff75b2 */ /* 0x0004640008000100 */
[----:B--2---:R-:W-:Y:S01]  /*0b80*/  NOP ;  /* 0x0000000000007918 */ /* 0x004fe20000000000 */
.L_x_13:
        /* <DEDUP_REMOVED lines=18> */
.L_x_14:
[----:B-1----:R-:W1:Y:S01]  /*0cb0*/  S2UR UR5, SR_CTAID.X ;  /* 0x00000000000579c3 */ /* 0x002e620000002500 */
[----:B------:R-:W-:-:S05]  /*0cc0*/  CS2R.32 R170, SR_CgaSize ;  /* 0x0000000000aa7805 */ /* 0x000fca0000008a00 */
[----:B------:R-:W-:-:S05]  /*0cd0*/  IMAD R170, R170, -0xa0, RZ ;  /* 0xffffff60aaaa7824 */ /* 0x000fca00078e02ff */
[----:B------:R-:W-:-:S14]  /*0ce0*/  R2UR UR9, R170 ;  /* 0x00000000aa0972ca */ /* 0x000fdc00000e0000 */
[----:B------:R-:W2:Y:S01]  /*0cf0*/  LDCU UR9, c[0x0][UR9+0x2b0] ;  /* 0x00005600090977ac */ /* 0x000ea20008000800 */
[----:B------:R-:W-:Y:S01]  /*0d00*/  NOP ;  /* 0x0000000000007918 */ /* 0x000fe20000000000 */
[----:B------:R-:W-:-:S05]  /*0d10*/  CS2R.32 R170, SR_CgaSize ;  /* 0x0000000000aa7805 */ /* 0x000fca0000008a00 */
[----:B------:R-:W-:-:S05]  /*0d20*/  IMAD R170, R170, -0xa0, RZ ;  /* 0xffffff60aaaa7824 */ /* 0x000fca00078e02ff */
[----:B------:R-:W-:-:S14]  /*0d30*/  R2UR UR7, R170 ;  /* 0x00000000aa0772ca */ /* 0x000fdc00000e0000 */
[----:B------:R-:W3:Y:S01]  /*0d40*/  LDCU UR7, c[0x0][UR7+0x2b4] ;  /* 0x00005680070777ac */ /* 0x000ee20008000800 */
[----:B------:R-:W4:Y:S08]  /*0d50*/  S2UR UR4, SR_CTAID.Y ;  /* 0x00000000000479c3 */ /* 0x000f300000002600 */
[----:B------:R-:W3:Y:S01]  /*0d60*/  LDC R9, c[0x0][0xb24] ;  /* 0x0002c900ff097b82 */ /* 0x000ee20000000800 */
[----:B-1----:R-:W-:-:S02]  /*0d70*/  I2FP.F32.U32 R5, UR5 ;  /* 0x0000000500057c45 */ /* 0x002fc40008201000 */
[----:B------:R-:W-:-:S05]  /*0d80*/  CS2R.32 R3, SR_CgaSize ;  /* 0x0000000000037805 */ /* 0x000fca0000008a00 */
[----:B------:R-:W-:-:S06]  /*0d90*/  IMAD R3, R3, -0xa0, RZ ;  /* 0xffffff6003037824 */ /* 0x000fcc00078e02ff */
[----:B------:R-:W1:Y:S01]  /*0da0*/  LDC R3, c[0x0][R3+0x2a0] ;  /* 0x0000a80003037b82 */ /* 0x000e620000000800 */
[----:B------:R-:W-:Y:S01]  /*0db0*/  MOV R21, UR5 ;  /* 0x0000000500157c02 */ /* 0x000fe20008000f00 */
[----:B--2---:R-:W-:Y:S01]  /*0dc0*/  FMUL R5, R5, UR9 ;  /* 0x0000000905057c20 */ /* 0x004fe20008400000 */
[----:B----4-:R-:W-:Y:S02]  /*0dd0*/  I2FP.F32.U32 R4, UR4 ;  /* 0x0000000400047c45 */ /* 0x010fe40008201000 */
[----:B------:R-:W-:-:S05]  /*0de0*/  CS2R.32 R2, SR_CgaSize ;  /* 0x0000000000027805 */ /* 0x000fca0000008a00 */
[----:B------:R-:W-:-:S06]  /*0df0*/  IMAD R2, R2, -0xa0, RZ ;  /* 0xffffff6002027824 */ /* 0x000fcc00078e02ff */
[----:B------:R-:W2:Y:S01]  /*0e00*/  LDC R2, c[0x0][R2+0x2a4] ;  /* 0x0000a90002027b82 */ /* 0x000ea20000000800 */
[----:B------:R-:W4:Y:S01]  /*0e10*/  F2I.U32.TRUNC.NTZ R170, R5 ;  /* 0x0000000500aa7305 */ /* 0x000f22000020f000 */
[----:B------:R-:W-:Y:S01]  /*0e20*/  MOV R20, UR4 ;  /* 0x0000000400147c02 */ /* 0x000fe20008000f00 */
[----:B---3--:R-:W-:-:S05]  /*0e30*/  FMUL R4, R4, UR7 ;  /* 0x0000000704047c20 */ /* 0x008fca0008400000 */
[----:B------:R-:W-:Y:S01]  /*0e40*/  BAR.SYNC.DEFER_BLOCKING 0x0 ;  /* 0x0000000000007b1d */ /* 0x000fe20000010000 */
[----:B------:R-:W-:-:S05]  /*0e50*/  ISETP.GE.AND P0, PT, R9, 0x1, PT ;  /* 0x000000010900780c */ /* 0x000fca0003f06270 */
[----:B------:R-:W3:Y:S02]  /*0e60*/  F2I.U32.TRUNC.NTZ R147, R4 ;  /* 0x0000000400937305 */ /* 0x000ee4000020f000 */
[----:B------:R-:W2:Y:S01]  /*0e70*/  S2UR UR36, SR_CTAID.Z ;  /* 0x00000000002479c3 */ /* 0x000ea20000002700 */
[----:B----4-:R-:W-:-:S05]  /*0e80*/  IADD3 R170, PT, PT, -R170, RZ, RZ ;  /* 0x000000ffaaaa7210 */ /* 0x010fca0007ffe1ff */
[----:B-1----:R-:W-:Y:S01]  /*0e90*/  IMAD R170, R3, R170, UR5 ;  /* 0x0000000503aa7e24 */ /* 0x002fe2000f8e02aa */
[----:B---3--:R-:W-:-:S05]  /*0ea0*/  IADD3 R147, PT, PT, -R147, RZ, RZ ;  /* 0x000000ff93937210 */ /* 0x008fca0007ffe1ff */
[----:B--2---:R-:W-:Y:S01]  /*0eb0*/  IMAD R147, R2, R147, UR4 ;  /* 0x0000000402937e24 */ /* 0x004fe2000f8e0293 */
[----:B------:R-:W-:Y:S06]  /*0ec0*/  @!P0 BRA `(.L_x_15) ;  /* 0x0000000000b88947 */ /* 0x000fec0003800000 */
[----:B------:R-:W1:Y:S01]  /*0ed0*/  LDC.64 R4, c[0x0][0xb18] ;  /* 0x0002c600ff047b82 */ /* 0x000e620000000a00 */
[----:B------:R-:W-:-:S07]  /*0ee0*/  ISETP.NE.AND P0, PT, R9, 0x1, PT ;  /* 0x000000010900780c */ /* 0x000fce0003f05270 */
[----:B------:R-:W2:Y:S08]  /*0ef0*/  LDC R10, c[0x0][0xb0c] ;  /* 0x0002c300ff0a7b82 */ /* 0x000eb00000000800 */
[----:B------:R-:W3:Y:S08]  /*0f00*/  LDC R11, c[0x0][0x370] ;  /* 0x0000dc00ff0b7b82 */ /* 0x000ef00000000800 */
[----:B------:R-:W4:Y:S01]  /*0f10*/  LDC R12, c[0x0][0x374] ;  /* 0x0000dd00ff0c7b82 */ /* 0x000f220000000800 */
[----:B-1----:R-:W-:-:S07]  /*0f20*/  ISETP.NE.AND P1, PT, R4, 0x1, PT ;  /* 0x000000010400780c */ /* 0x002fce0003f25270 */
[----:B------:R-:W3:Y:S01]  /*0f30*/  LDC.64 R6, c[0x0][0xb10] ;  /* 0x0002c400ff067b82 */ /* 0x000ee20000000a00 */
[----:B--2---:R-:W-:-:S07]  /*0f40*/  ISETP.NE.AND P2, PT, R10, 0x1, PT ;  /* 0x000000010a00780c */ /* 0x004fce0003f45270 */
[----:B------:R-:W1:Y:S08]  /*0f50*/  LDC R8, c[0x0][0xb20] ;  /* 0x0002c800ff087b82 */ /* 0x000e700000000800 */
[----:B------:R-:W2:Y:S01]  /*0f60*/  LDC.64 R2, c[0x0][0xb28] ;  /* 0x0002ca00ff027b82 */ /* 0x000ea20000000a00 */
[----:B----4-:R-:W-:-:S04]  /*0f70*/  IMAD.HI.U32 R13, R12, R5, RZ ;  /* 0x000000050c0d7227 */ /* 0x010fc800078e00ff */
[----:B------:R-:W-:-:S04]  /*0f80*/  IMAD.HI.U32 R5, R20, R5, RZ ;  /* 0x0000000514057227 */ /* 0x000fc800078e00ff */
[----:B---3--:R-:W-:-:S04]  /*0f90*/  IMAD.HI.U32 R14, R11, R6, RZ ;  /* 0x000000060b0e7227 */ /* 0x008fc800078e00ff */
[C---:B------:R-:W-:Y:S01]  /*0fa0*/  IMAD.HI.U32 R16, R21.reuse, R6, RZ ;  /* 0x0000000615107227 */ /* 0x040fe200078e00ff */
[-C--:B------:R-:W-:Y:S02]  /*0fb0*/  @P2 SHF.R.U32.HI R11, RZ, R7.reuse, R14 ;  /* 0x00000007ff0b2219 */ /* 0x080fe4000001160e */
[-C--:B-1----:R-:W-:Y:S02]  /*0fc0*/  @P1 SHF.R.U32.HI R12, RZ, R8.reuse, R13 ;  /* 0x00000008ff0c1219 */ /* 0x082fe4000001160d */
[----:B------:R-:W-:Y:S02]  /*0fd0*/  SHF.R.U32.HI R5, RZ, R8, R5 ;  /* 0x00000008ff057219 */ /* 0x000fe40000011605 */
[----:B------:R-:W-:Y:S02]  /*0fe0*/  SHF.R.U32.HI R16, RZ, R7, R16 ;  /* 0x00000007ff107219 */ /* 0x000fe40000011610 */
[----:B------:R-:W-:Y:S01]  /*0ff0*/  SEL R5, R20, R5, !P1 ;  /* 0x0000000514057207 */ /* 0x000fe20004800000 */
[----:B--2---:R-:W-:Y:S01]  /*1000*/  IMAD.HI.U32 R14, R12, R2, RZ ;  /* 0x000000020c0e7227 */ /* 0x004fe200078e00ff */
[----:B------:R-:W-:-:S02]  /*1010*/  SEL R7, R21, R16, !P2 ;  /* 0x0000001015077207 */ /* 0x000fc40005000000 */
[----:B------:R-:W-:Y:S01]  /*1020*/  IADD3 R13, PT, PT, -R5, RZ, RZ ;  /* 0x000000ff050d7210 */ /* 0x000fe20007ffe1ff */
[----:B------:R-:W-:Y:S01]  /*1030*/  IMAD.HI.U32 R6, R11, R2, RZ ;  /* 0x000000020b067227 */ /* 0x000fe200078e00ff */
[----:B------:R-:W-:-:S03]  /*1040*/  @P0 SHF.R.U32.HI R12, RZ, R3, R14 ;  /* 0x00000003ff0c0219 */ /* 0x000fc6000001160e */
[----:B------:R-:W-:Y:S01]  /*1050*/  IMAD R13, R4, R13, R20 ;  /* 0x0000000d040d7224 */ /* 0x000fe200078e0214 */
[----:B------:R-:W-:Y:S01]  /*1060*/  @P0 SHF.R.U32.HI R11, RZ, R3, R6 ;  /* 0x00000003ff0b0219 */ /* 0x000fe20000011606 */
[----:B------:R-:W-:-:S04]  /*1070*/  IMAD R12, R12, R9, RZ ;  /* 0x000000090c0c7224 */ /* 0x000fc800078e02ff */
[----:B------:R-:W-:Y:S01]  /*1080*/  IMAD R6, R11, R9, RZ ;  /* 0x000000090b067224 */ /* 0x000fe200078e02ff */
[----:B------:R-:W-:-:S04]  /*1090*/  ISETP.GE.AND P1, PT, R5, R12, PT ;  /* 0x0000000c0500720c */ /* 0x000fc80003f26270 */
[----:B------:R-:W-:Y:S01]  /*10a0*/  ISETP.GE.OR P1, PT, R7, R6, P1 ;  /* 0x000000060700720c */ /* 0x000fe20000f26670 */
[----:B------:R-:W-:-:S05]  /*10b0*/  IMAD.HI.U32 R6, R5, R2, RZ ;  /* 0x0000000205067227 */ /* 0x000fca00078e00ff */
[----:B------:R-:W-:-:S04]  /*10c0*/  SHF.R.U32.HI R6, RZ, R3, R6 ;  /* 0x00000003ff067219 */ /* 0x000fc80000011606 */
[----:B------:R-:W-:-:S03]  /*10d0*/  SEL R6, R5, R6, !P0 ;  /* 0x0000000605067207 */ /* 0x000fc60004000000 */
[----:B------:R-:W-:Y:S01]  /*10e0*/  @!P1 IMAD.HI.U32 R8, R7, R2, RZ ;  /* 0x0000000207089227 */ /* 0x000fe200078e00ff */
[----:B------:R-:W-:-:S04]  /*10f0*/  IADD3 R2, PT, PT, -R6, RZ, RZ ;  /* 0x000000ff06027210 */ /* 0x000fc80007ffe1ff */
[----:B------:R-:W-:Y:S01]  /*1100*/  @!P1 SHF.R.U32.HI R8, RZ, R3, R8 ;  /* 0x00000003ff089219 */ /* 0x000fe20000011608 */
[----:B------:R-:W-:-:S03]  /*1110*/  IMAD R2, R9, R2, R5 ;  /* 0x0000000209027224 */ /* 0x000fc600078e0205 */
[----:B------:R-:W-:-:S05]  /*1120*/  @!P1 SEL R3, R7, R8, !P0 ;  /* 0x0000000807039207 */ /* 0x000fca0004000000 */
[--C-:B------:R-:W-:Y:S02]  /*1130*/  @!P1 IMAD.IADD R6, R6, 0x1, -R3.reuse ;  /* 0x0000000106069824 */ /* 0x100fe400078e0a03 */
[----:B------:R-:W-:Y:S01]  /*1140*/  @!P1 IMAD R3, R2, R11, R3 ;  /* 0x0000000b02039224 */ /* 0x000fe200078e0203 */
[----:B------:R-:W-:Y:S01]  /*1150*/  IADD3 R2, PT, PT, -R7, RZ, RZ ;  /* 0x000000ff07027210 */ /* 0x000fe20007ffe1ff */
[----:B------:R-:W-:Y:S02]  /*1160*/  @!P1 IMAD R5, R6, R9, R7 ;  /* 0x0000000906059224 */ /* 0x000fe400078e0207 */
[----:B------:R-:W-:Y:S02]  /*1170*/  @!P1 IMAD.MOV.U32 R7, RZ, RZ, R3 ;  /* 0x000000ffff079224 */ /* 0x000fe400078e0003 */
[----:B------:R-:W-:Y:S02]  /*1180*/  IMAD R2, R10, R2, R21 ;  /* 0x000000020a027224 */ /* 0x000fe400078e0215 */
[----:B------:R-:W-:-:S02]  /*1190*/  IMAD R20, R5, R4, R13 ;  /* 0x0000000405147224 */ /* 0x000fc400078e020d */
[----:B------:R-:W-:Y:S02]  /*11a0*/  IMAD R21, R7, R10, R2 ;  /* 0x0000000a07157224 */ /* 0x000fe400078e0202 */
.L_x_15:
[----:B------:R-:W1:Y:S01]  /*11b0*/  LDCU UR4, c[0x0][0xb30] ;  /* 0x00016600ff0477ac */ /* 0x000e620008000800 */
[----:B------:R-:W2:Y:S08]  /*11c0*/  S2UR UR37, SR_CgaCtaId ;  /* 0x00000000002579c3 */ /* 0x000eb00000008800 */
[----:B------:R-:W3:Y:S01]  /*11d0*/  LDC R72, c[0x0][0xb24] ;  /* 0x0002c900ff487b82 */ /* 0x000ee20000000800 */
[----:B-1----:R-:W-:-:S09]  /*11e0*/  UISETP.NE.AND UP1, UPT, UR4, 0x1, UPT ;  /* 0x000000010400788c */ /* 0x002fd2000bf25270 */
[----:B--2---:R-:W-:Y:S05]  /*11f0*/  BRA.U UP1, `(.L_x_16) ;  /* 0x0000000101407547 */ /* 0x004fea000b800000 */
[----:B------:R-:W1:Y:S08]  /*1200*/  LDC.64 R4, c[0x0][0xb10] ;  /* 0x0002c400ff047b82 */ /* 0x000e700000000a00 */
[----:B------:R-:W2:Y:S08]  /*1210*/  LDC.64 R2, c[0x0][0xb18] ;  /* 0x0002c600ff027b82 */ /* 0x000eb00000000a00 */
[----:B------:R-:W4:Y:S08]  /*1220*/  LDC R6, c[0x0][0xb20] ;  /* 0x0002c800ff067b82 */ /* 0x000f300000000800 */
[----:B------:R-:W3:Y:S01]  /*1230*/  LDC R8, c[0x0][0xb0c] ;  /* 0x0002c300ff087b82 */ /* 0x000ee20000000800 */
[----:B-1----:R-:W-:-:S05]  /*1240*/  IMAD.HI.U32 R4, R21, R4, RZ ;  /* 0x0000000415047227 */ /* 0x002fca00078e00ff */
[----:B------:R-:W-:Y:S01]  /*1250*/  SHF.R.U32.HI R4, RZ, R5, R4 ;  /* 0x00000005ff047219 */ /* 0x000fe20000011604 */
[----:B--2---:R-:W-:Y:S01]  /*1260*/  IMAD.HI.U32 R3, R20, R3, RZ ;  /* 0x0000000314037227 */ /* 0x004fe200078e00ff */
[----:B------:R-:W-:-:S04]  /*1270*/  ISETP.NE.AND P0, PT, R2, 0x1, PT ;  /* 0x000000010200780c */ /* 0x000fc80003f05270 */
[----:B----4-:R-:W-:-:S04]  /*1280*/  SHF.R.U32.HI R3, RZ, R6, R3 ;  /* 0x00000006ff037219 */ /* 0x010fc80000011603 */
[----:B------:R-:W-:Y:S02]  /*1290*/  SEL R3, R20, R3, !P0 ;  /* 0x0000000314037207 */ /* 0x000fe40004000000 */
[----:B---3--:R-:W-:-:S04]  /*12a0*/  ISETP.NE.AND P1, PT, R8, 0x1, PT ;  /* 0x000000010800780c */ /* 0x008fc80003f25270 */
[----:B------:R-:W-:-:S05]  /*12b0*/  SEL R4, R21, R4, !P1 ;  /* 0x0000000415047207 */ /* 0x000fca0004800000 */
[----:B------:R-:W-:Y:S02]  /*12c0*/  IMAD.IADD R5, R3, 0x1, -R4 ;  /* 0x0000000103057824 */ /* 0x000fe400078e0a04 */
[----:B------:R-:W-:Y:S02]  /*12d0*/  IMAD.IADD R3, R4, 0x1, -R3 ;  /* 0x0000000104037824 */ /* 0x000fe400078e0a03 */
[----:B------:R-:W-:Y:S02]  /*12e0*/  IMAD R21, R5, R8, R21 ;  /* 0x0000000805157224 */ /* 0x000fe400078e0215 */
[----:B------:R-:W-:-:S07]  /*12f0*/  IMAD R20, R3, R2, R20 ;  /* 0x0000000203147224 */ /* 0x000fce00078e0214 */
.L_x_16:
[----:B------:R-:W-:Y:S01]  /*1300*/  BAR.SYNC.DEFER_BLOCKING 0x0 ;  /* 0x0000000000007b1d */ /* 0x000fe20000010000 */
[----:B------:R-:W-:Y:S01]  /*1310*/  UISETP.NE.AND UP1, UPT, UR8, 0x2, UPT ;  /* 0x000000020800788c */ /* 0x000fe2000bf25270 */
[----:B------:R-:W-:Y:S02]  /*1320*/  ISETP.NE.OR P5, PT, R0, 0x2, !P5 ;  /* 0x000000020000780c */ /* 0x000fe40006fa5670 */
[----:B------:R-:W-:-:S06]  /*1330*/  LOP3.LUT R2, R185, 0x1f, RZ, 0xc0, !PT ;  /* 0x0000001fb9027812 */ /* 0x000fcc00078ec0ff */
[----:B------:R-:W-:Y:S05]  /*1340*/  BRA.U UP1, `(.L_x_17) ;  /* 0x0000001101687547 */ /* 0x000fea000b800000 */
[----:B------:R-:W1:Y:S01]  /*1350*/  LDCU UR13, c[0x0][0x38c] ;  /* 0x00007180ff0d77ac */ /* 0x000e620008000800 */
[----:B------:R-:W2:Y:S01]  /*1360*/  LDC R9, c[0x0][0x370] ;  /* 0x0000dc00ff097b82 */ /* 0x000ea20000000800 */
[----:B------:R-:W-:Y:S01]  /*1370*/  PLOP3.LUT P1, PT, PT, PT, UP2, 0x80, 0x8 ;  /* 0x000000000008781c */ /* 0x000fe20003f2f028 */
[----:B------:R-:W-:Y:S01]  /*1380*/  IMAD.MOV.U32 R15, RZ, RZ, 0x1 ;  /* 0x00000001ff0f7424 */ /* 0x000fe200078e00ff */
[----:B------:R-:W-:Y:S01]  /*1390*/  ISETP.EQ.OR P4, PT, R2, RZ, P5 ;  /* 0x000000ff0200720c */ /* 0x000fe20002f82670 */
[----:B------:R-:W-:Y:S01]  /*13a0*/  IMAD.MOV.U32 R14, RZ, RZ, RZ ;  /* 0x000000ffff0e7224 */ /* 0x000fe200078e00ff */
[----:B------:R-:W-:Y:S02]  /*13b0*/  PLOP3.LUT P1, PT, P1, PT, PT, 0x8, 0x80 ;  /* 0x000000000080781c */ /* 0x000fe40000f2e170 */
[----:B------:R-:W-:Y:S01]  /*13c0*/  CS2R R12, SRZ ;  /* 0x00000000000c7805 */ /* 0x000fe2000001ff00 */
[----:B------:R-:W-:Y:S01]  /*13d0*/  IMAD.MOV.U32 R10, RZ, RZ, 0x1 ;  /* 0x00000001ff0a7424 */ /* 0x000fe200078e00ff */
[----:B------:R-:W4:Y:S01]  /*13e0*/  LDC R0, c[0x0][0x374] ;  /* 0x0000dd00ff007b82 */ /* 0x000f220000000800 */
[----:B------:R-:W2:Y:S01]  /*13f0*/  LDCU.64 UR22, c[0x0][0x348] ;  /* 0x00006900ff1677ac */ /* 0x000ea20008000a00 */
[----:B------:R-:W-:Y:S01]  /*1400*/  UMOV UR6, URZ ;  /* 0x000000ff00067c82 */ /* 0x000fe20008000000 */
[----:B-1----:R-:W-:-:S04]  /*1410*/  UIADD3 UR5, UPT, UPT, UR13, 0x7f, URZ ;  /* 0x0000007f0d057890 */ /* 0x002fc8000fffe0ff */
[----:B------:R-:W-:-:S04]  /*1420*/  USHF.R.S32.HI UR4, URZ, 0x1f, UR5 ;  /* 0x0000001fff047899 */ /* 0x000fc80008011405 */
[----:B------:R-:W-:-:S04]  /*1430*/  ULEA.HI UR4, UR4, UR5, URZ, 0x7 ;  /* 0x0000000504047291 */ /* 0x000fc8000f8f38ff */
[----:B------:R-:W-:Y:S02]  /*1440*/  USHF.R.S32.HI UR15, URZ, 0x7, UR4 ;  /* 0x00000007ff0f7899 */ /* 0x000fe40008011404 */
[----:B------:R-:W-:Y:S02]  /*1450*/  UIADD3 UR4, UPT, UPT, UR13, -0x1, URZ ;  /* 0xffffffff0d047890 */ /* 0x000fe4000fffe0ff */
[----:B------:R-:W-:Y:S02]  /*1460*/  UISETP.LT.U32.AND UP0, UPT, UR15, 0x3, UPT ;  /* 0x000000030f00788c */ /* 0x000fe4000bf01070 */
[----:B------:R-:W-:Y:S02]  /*1470*/  UISETP.GE.U32.AND UP1, UPT, UR4, -0xff, UPT ;  /* 0xffffff010400788c */ /* 0x000fe4000bf26070 */
[----:B------:R-:W-:Y:S02]  /*1480*/  USEL UR14, UR15, 0x3, UP0 ;  /* 0x000000030f0e7887 */ /* 0x000fe40008000000 */
[----:B------:R-:W-:-:S02]  /*1490*/  UIADD3 UR13, UPT, UPT, UR13, 0xfe, URZ ;  /* 0x000000fe0d0d7890 */ /* 0x000fc4000fffe0ff */
[----:B------:R-:W-:Y:S02]  /*14a0*/  UIADD3 UR5, UPT, UPT, UR14, -0x1, URZ ;  /* 0xffffffff0e057890 */ /* 0x000fe4000fffe0ff */
[----:B------:R-:W-:-:S03]  /*14b0*/  UIADD3 UR7, UPT, UPT, UR15, -UR14, URZ ;  /* 0x8000000e0f077290 */ /* 0x000fc6000fffe0ff */
[----:B------:R-:W-:-:S04]  /*14c0*/  @UP1 UIADD3 UR5, UPT, UPT, UR14, URZ, URZ ;  /* 0x000000ff0e051290 */ /* 0x000fc8000fffe0ff */
[----:B--2---:R-:W-:-:S12]  /*14d0*/  UIADD3 UR5, UPT, UPT, UR5, 0x1, URZ ;  /* 0x0000000105057890 */ /* 0x004fd8000fffe0ff */
.L_x_35:
[----:B------:R-:W-:Y:S01]  /*14e0*/  UISETP.NE.AND UP0, UPT, UR37, URZ, UPT ;  /* 0x000000ff2500728c */ /* 0x000fe2000bf05270 */
[----:B------:R-:W1:Y:S08]  /*14f0*/  S2UR UR37, SR_CgaCtaId ;  /* 0x00000000002579c3 */ /* 0x000e700000008800 */
[----:B------:R-:W-:Y:S05]  /*1500*/  BRA.U UP0, `(.L_x_18) ;  /* 0x0000000100347547 */ /* 0x000fea000b800000 */
[----:B------:R-:W2:Y:S01]  /*1510*/  S2R R2, SR_CgaCtaId ;  /* 0x0000000000027919 */ /* 0x000ea20000008800 */
[----:B------:R-:W-:-:S04]  /*1520*/  MOV R3, 0x400 ;  /* 0x0000040000037802 */ /* 0x000fc80000000f00 */
[----:B--2---:R-:W-:Y:S02]  /*1530*/  LEA R3, R2, R3, 0x18 ;  /* 0x0000000302037211 */ /* 0x004fe400078ec0ff */
[----:B------:R-:W-:-:S03]  /*1540*/  SHF.L.U32 R2, R10, 0x1f, RZ ;  /* 0x0000001f0a027819 */ /* 0x000fc600000006ff */
[----:B------:R-:W-:-:S04]  /*1550*/  IMAD R3, R12, 0x8, R3 ;  /* 0x000000080c037824 */ /* 0x000fc800078e0203 */
[----:B------:R-:W2:Y:S02]  /*1560*/  SYNCS.PHASECHK.TRANS64.TRYWAIT P0, [R3+URZ+0xd0], R2 ;  /* 0x0000d002030075a7 */ /* 0x000ea400080011ff */
[----:B--2---:R-:W-:Y:S05]  /*1570*/  @!P0 BRA `(.L_x_19) ;  /* 0x0000009800948947 */ /* 0x004fea0003800000 */
.L_x_125:
[----:B------:R-:W-:Y:S01]  /*1580*/  VIADD R12, R12, 0x1 ;  /* 0x000000010c0c7836 */ /* 0x000fe20000000000 */
[----:B------:R2:W-:Y:S04]  /*1590*/  SYNCS.ARRIVE.TRANS64.A1T0 RZ, [R3+URZ+0xc0], RZ ;  /* 0x0000c0ff03ff79a7 */ /* 0x0005e800081000ff */
[----:B------:R-:W-:-:S04]  /*15a0*/  ISETP.NE.AND P0, PT, R12, 0x2, PT ;  /* 0x000000020c00780c */ /* 0x000fc80003f05270 */
[----:B------:R-:W-:Y:S02]  /*15b0*/  SEL R12, R12, RZ, P0 ;  /* 0x000000ff0c0c7207 */ /* 0x000fe40000000000 */
[----:B--2---:R-:W-:-:S04]  /*15c0*/  SEL R3, RZ, 0x1, P0 ;  /* 0x00000001ff037807 */ /* 0x004fc80000000000 */
[----:B------:R-:W-:-:S07]  /*15d0*/  LOP3.LUT R10, R10, R3, RZ, 0x3c, !PT ;  /* 0x000000030a0a7212 */ /* 0x000fce00078e3cff */
.L_x_18:
[----:B------:R-:W-:Y:S01]  /*15e0*/  UMOV UR4, 0x400 ;  /* 0x0000040000047882 */ /* 0x000fe20000000000 */
[----:B------:R-:W-:Y:S01]  /*15f0*/  SHF.L.U32 R2, R15, 0x1f, RZ ;  /* 0x0000001f0f027819 */ /* 0x000fe200000006ff */
[----:B-1----:R-:W-:Y:S01]  /*1600*/  ULEA UR4, UR37, UR4, 0x18 ;  /* 0x0000000425047291 */ /* 0x002fe2000f8ec0ff */
[----:B------:R-:W-:Y:S01]  /*1610*/  R2UR UR34, R21 ;  /* 0x00000000152272ca */ /* 0x000fe200000e0000 */
[----:B------:R-:W-:Y:S01]  /*1620*/  UISETP.GE.U32.AND UP0, UPT, UR13, 0xff, UPT ;  /* 0x000000ff0d00788c */ /* 0x000fe2000bf06070 */
[----:B------:R-:W-:Y:S01]  /*1630*/  R2UR UR18, R20 ;  /* 0x00000000141272ca */ /* 0x000fe200000e0000 */
[----:B------:R-:W-:Y:S01]  /*1640*/  ULEA UR8, UR6, UR4, 0x3 ;  /* 0x0000000406087291 */ /* 0x000fe2000f8e18ff */
[----:B------:R-:W-:-:S08]  /*1650*/  UMOV UR21, URZ ;  /* 0x000000ff00157c82 */ /* 0x000fd00008000000 */
[----:B------:R1:W2:Y:S01]  /*1660*/  SYNCS.PHASECHK.TRANS64.TRYWAIT P0, [UR8+0x18], R2 ;  /* 0x00001802ff0075a7 */ /* 0x0002a20008001108 */
[----:B------:R-:W-:Y:S02]  /*1670*/  USHF.L.U32 UR34, UR34, 0x7, URZ ;  /* 0x0000000722227899 */ /* 0x000fe400080006ff */
[----:B------:R-:W-:Y:S01]  /*1680*/  USHF.L.U32 UR18, UR18, 0x8, URZ ;  /* 0x0000000812127899 */ /* 0x000fe200080006ff */
[----:B------:R-:W-:Y:S11]  /*1690*/  BRA.U !UP0, `(.L_x_20) ;  /* 0x0000000108c07547 */ /* 0x000ff6000b800000 */
[----:B------:R-:W-:Y:S01]  /*16a0*/  UIADD3 UR10, UPT, UPT, UR18, 0x80, URZ ;  /* 0x00000080120a7890 */ /* 0x000fe2000fffe0ff */
[----:B------:R-:W-:Y:S01]  /*16b0*/  UMOV UR24, URZ ;  /* 0x000000ff00187c82 */ /* 0x000fe20008000000 */
[----:B------:R-:W-:-:S10]  /*16c0*/  UMOV UR25, UR6 ;  /* 0x0000000600197c82 */ /* 0x000fd40008000000 */
.L_x_25:
[----:B-1----:R-:W-:Y:S01]  /*16d0*/  ULEA UR33, UR25, UR4, 0x3 ;  /* 0x0000000419217291 */ /* 0x002fe2000f8e18ff */
[----:B--2---:R-:W-:Y:S01]  /*16e0*/  @!P5 MOV R3, 0xc000 ;  /* 0x0000c0000003d802 */ /* 0x004fe20000000f00 */
[----:B--2---:R-:W-:Y:S10]  /*16f0*/  @P0 BRA `(.L_x_21) ;  /* 0x00000000000c0947 */ /* 0x004ff40003800000 */
[----:B------:R-:W-:-:S04]  /*1700*/  SHF.L.U32 R5, R15, 0x1f, RZ ;  /* 0x0000001f0f057819 */ /* 0x000fc800000006ff */
[----:B------:R-:W2:Y:S02]  /*1710*/  SYNCS.PHASECHK.TRANS64.TRYWAIT P0, [UR33+0x18], R5 ;  /* 0x00001805ff0075a7 */ /* 0x000ea40008001121 */
[----:B--2---:R-:W-:Y:S05]  /*1720*/  @!P0 BRA `(.L_x_22) ;  /* 0x00000098003c8947 */ /* 0x004fea0003800000 */
.L_x_21:
[----:B------:R2:W-:Y:S01]  /*1730*/  @!P5 SYNCS.ARRIVE.TRANS64 RZ, [UR33], R3 ;  /* 0x00000003ffffd9a7 */ /* 0x0005e20008000021 */
[----:B------:R-:W-:Y:S04]  /*1740*/  BSSY.RECONVERGENT B0, `(.L_x_23) ;  /* 0x0000003000007945 */ /* 0x000fe80003800200 */
[----:B------:R-:W-:Y:S05]  /*1750*/  @P4 BRA `(.L_x_24) ;  /* 0x0000000000044947 */ /* 0x000fea0003800000 */
[----:B------:R-:W-:Y:S05]  /*1760*/  BPT.TRAP 0x1 ;  /* 0x000000040000795c */ /* 0x000fea0000300000 */
.L_x_24:
[----:B------:R-:W-:Y:S05]  /*1770*/  BSYNC.RECONVERGENT B0 ;  /* 0x0000000000007941 */ /* 0x000fea0003800200 */
.L_x_23:
[----:B------:R-:W-:Y:S02]  /*1780*/  UIADD3 UR6, UPT, UPT, UR25, 0x1, URZ ;  /* 0x0000000119067890 */ /* 0x000fe4000fffe0ff */
[----:B------:R-:W-:Y:S02]  /*1790*/  ULEA UR32, UR25, UR4, 0xe ;  /* 0x0000000419207291 */ /* 0x000fe4000f8e70ff */
[----:B------:R-:W-:Y:S02]  /*17a0*/  UISETP.NE.AND UP0, UPT, UR6, 0x3, UPT ;  /* 0x000000030600788c */ /* 0x000fe4000bf05270 */
[----:B------:R-:W-:Y:S02]  /*17b0*/  UIADD3 UR30, UP1, UPT, UR22, 0x80, URZ ;  /* 0x00000080161e7890 */ /* 0x000fe4000ff3e0ff */
[----:B------:R-:W-:Y:S02]  /*17c0*/  USEL UR9, URZ, 0x1, UP0 ;  /* 0x00000001ff097887 */ /* 0x000fe40008000000 */
[----:B------:R-:W-:-:S02]  /*17d0*/  USEL UR6, UR6, URZ, UP0 ;  /* 0x000000ff06067287 */ /* 0x000fc40008000000 */
[----:B------:R-:W-:Y:S02]  /*17e0*/  UIADD3 UR28, UP0, UPT, UR22, 0x180, URZ ;  /* 0x00000180161c7890 */ /* 0x000fe4000ff1e0ff */
[----:B------:R-:W-:Y:S01]  /*17f0*/  ULEA UR8, UR6, UR4, 0x3 ;  /* 0x0000000406087291 */ /* 0x000fe2000f8e18ff */
[----:B------:R-:W-:Y:S01]  /*1800*/  LOP3.LUT R15, R15, UR9, RZ, 0x3c, !PT ;  /* 0x000000090f0f7c12 */ /* 0x000fe2000f8e3cff */
[----:B------:R-:W-:Y:S02]  /*1810*/  USHF.L.U32 UR35, UR24, 0x7, URZ ;  /* 0x0000000718237899 */ /* 0x000fe400080006ff */
[----:B------:R-:W-:Y:S01]  /*1820*/  UIADD3.X UR31, UPT, UPT, URZ, UR23, URZ, UP1, !UPT ;  /* 0x00000017ff1f7290 */ /* 0x000fe20008ffe4ff */
[----:B-1----:R-:W-:Y:S01]  /*1830*/  SHF.L.U32 R2, R15, 0x1f, RZ ;  /* 0x0000001f0f027819 */ /* 0x002fe200000006ff */
[----:B------:R-:W-:Y:S02]  /*1840*/  UIADD3 UR32, UPT, UPT, UR32, 0xc400, URZ ;  /* 0x0000c40020207890 */ /* 0x000fe4000fffe0ff */
[----:B------:R-:W-:Y:S01]  /*1850*/  UIADD3.X UR29, UPT, UPT, URZ, UR23, URZ, UP0, !UPT ;  /* 0x00000017ff1d7290 */ /* 0x000fe200087fe4ff */
[----:B------:R1:W1:Y:S01]  /*1860*/  SYNCS.PHASECHK.TRANS64.TRYWAIT P0, [UR8+0x18], R2 ;  /* 0x00001802ff0075a7 */ /* 0x0002620008001108 */
[----:B------:R-:W-:Y:S01]  /*1870*/  ULEA UR8, UR25, UR4, 0xf ;  /* 0x0000000419087291 */ /* 0x000fe2000f8e78ff */
[----:B------:R-:W-:Y:S01]  /*1880*/  UMOV UR26, 0x0 ;  /* 0x00000000001a7882 */ /* 0x000fe20000000000 */
[----:B------:R-:W-:-:S02]  /*1890*/  UMOV UR27, 0x10000000 ;  /* 0x10000000001b7882 */ /* 0x000fc40000000000 */
[----:B------:R-:W-:Y:S01]  /*18a0*/  UIADD3 UR16, UPT, UPT, UR8, 0x18400, URZ ;  /* 0x0001840008107890 */ /* 0x000fe2000fffe0ff */
[----:B------:R1:W-:Y:S01]  /*18b0*/  UTMALDG.3D [UR32], [UR30], desc[UR26] ;  /* 0x00001a201e0075b4 */ /* 0x0003e20008011000 */
[----:B------:R-:W-:Y:S01]  /*18c0*/  UIADD3 UR8, UPT, UPT, UR8, 0x1c400, URZ ;  /* 0x0001c40008087890 */ /* 0x000fe2000fffe0ff */
[----:B------:R-:W-:Y:S01]  /*18d0*/  UMOV UR17, UR33 ;  /* 0x0000002100117c82 */ /* 0x000fe20008000000 */
[----:B------:R-:W-:Y:S01]  /*18e0*/  UMOV UR20, UR36 ;  /* 0x0000002400147c82 */ /* 0x000fe20008000000 */
[----:B------:R-:W-:Y:S01]  /*18f0*/  UMOV UR19, UR35 ;  /* 0x0000002300137c82 */ /* 0x000fe20008000000 */
[----:B------:R-:W-:Y:S01]  /*1900*/  UMOV UR12, UR36 ;  /* 0x00000024000c7c82 */ /* 0x000fe20008000000 */
[----:B------:R-:W-:Y:S01]  /*1910*/  UMOV UR9, UR33 ;  /* 0x0000002100097c82 */ /* 0x000fe20008000000 */
[----:B------:R-:W-:Y:S01]  /*1920*/  UMOV UR11, UR35 ;  /* 0x00000023000b7c82 */ /* 0x000fe20008000000 */
[----:B------:R1:W-:Y:S01]  /*1930*/  UTMALDG.3D [UR16], [UR28], desc[UR26] ;  /* 0x00001a101c0075b4 */ /* 0x0003e20008011000 */
[----:B------:R-:W-:Y:S01]  /*1940*/  UIADD3 UR24, UPT, UPT, UR24, 0x1, URZ ;  /* 0x0000000118187890 */ /* 0x000fe2000fffe0ff */
[----:B------:R-:W-:Y:S01]  /*1950*/  UMOV UR21, UR5 ;  /* 0x0000000500157c82 */ /* 0x000fe20008000000 */
[----:B------:R-:W-:-:S02]  /*1960*/  UMOV UR25, UR6 ;  /* 0x0000000600197c82 */ /* 0x000fc40008000000 */
[----:B------:R-:W-:Y:S01]  /*1970*/  UISETP.NE.AND UP0, UPT, UR24, UR5, UPT ;  /* 0x000000051800728c */ /* 0x000fe2000bf05270 */
[----:B------:R1:W-:Y:S08]  /*1980*/  UTMALDG.3D [UR8], [UR28], desc[UR26] ;  /* 0x00001a081c0075b4 */ /* 0x0003f00008011000 */
[----:B------:R-:W-:Y:S05]  /*1990*/  BRA.U UP0, `(.L_x_25) ;  /* 0xfffffffd004c7547 */ /* 0x000fea000b83ffff */
.L_x_20:
[----:B-1----:R-:W-:Y:S01]  /*19a0*/  ULEA UR8, UR6, UR4, 0x3 ;  /* 0x0000000406087291 */ /* 0x002fe2000f8e18ff */
[----:B------:R-:W-:Y:S01]  /*19b0*/  SHF.L.U32 R2, R15, 0x1f, RZ ;  /* 0x0000001f0f027819 */ /* 0x000fe200000006ff */
[----:B------:R-:W-:Y:S01]  /*19c0*/  @!P1 SYNCS.ARRIVE.TRANS64.A1T0 RZ, [UR4+0x78], RZ ;  /* 0x000078ffffff99a7 */ /* 0x000fe20008100004 */
[----:B------:R-:W-:-:S06]  /*19d0*/  UISETP.GT.AND UP0, UPT, UR15, UR14, UPT ;  /* 0x0000000e0f00728c */ /* 0x000fcc000bf04270 */
[----:B--2---:R1:W2:Y:S03]  /*19e0*/  SYNCS.PHASECHK.TRANS64.TRYWAIT P0, [UR8+0x18], R2 ;  /* 0x00001802ff0075a7 */ /* 0x0042a60008001108 */
[----:B------:R-:W-:Y:S05]  /*19f0*/  BRA.U !UP0, `(.L_x_26) ;  /* 0x0000000108c47547 */ /* 0x000fea000b800000 */
[----:B------:R-:W-:Y:S02]  /*1a00*/  UIADD3 UR29, UPT, UPT, UR7, UR21, URZ ;  /* 0x00000015071d7290 */ /* 0x000fe4000fffe0ff */
[----:B------:R-:W-:Y:S01]  /*1a10*/  UIADD3 UR10, UPT, UPT, UR18, 0x80, URZ ;  /* 0x00000080120a7890 */ /* 0x000fe2000fffe0ff */
[----:B------:R-:W-:-:S11]  /*1a20*/  UMOV UR35, UR6 ;  /* 0x0000000600237c82 */ /* 0x000fd60008000000 */
.L_x_31:
[----:B-1----:R-:W-:Y:S01]  /*1a30*/  ULEA UR25, UR35, UR4, 0x3 ;  /* 0x0000000423197291 */ /* 0x002fe2000f8e18ff */
[----:B--2---:R-:W-:Y:S01]  /*1a40*/  @!P5 MOV R3, 0xc000 ;  /* 0x0000c0000003d802 */ /* 0x004fe20000000f00 */
[----:B--2---:R-:W-:Y:S10]  /*1a50*/  @P0 BRA `(.L_x_27) ;  /* 0x00000000000c0947 */ /* 0x004ff40003800000 */
[----:B------:R-:W-:-:S04]  /*1a60*/  SHF.L.U32 R5, R15, 0x1f, RZ ;  /* 0x0000001f0f057819 */ /* 0x000fc800000006ff */
[----:B------:R-:W2:Y:S02]  /*1a70*/  SYNCS.PHASECHK.TRANS64.TRYWAIT P0, [UR25+0x18], R5 ;  /* 0x00001805ff0075a7 */ /* 0x000ea40008001119 */
[----:B--2---:R-:W-:Y:S05]  /*1a80*/  @!P0 BRA `(.L_x_28) ;  /* 0x00000094007c8947 */ /* 0x004fea0003800000 */
.L_x_27:
[----:B------:R2:W-:Y:S01]  /*1a90*/  @!P5 SYNCS.ARRIVE.TRANS64 RZ, [UR25], R3 ;  /* 0x00000003ffffd9a7 */ /* 0x0005e20008000019 */
[----:B------:R-:W-:Y:S04]  /*1aa0*/  BSSY.RECONVERGENT B0, `(.L_x_29) ;  /* 0x0000003000007945 */ /* 0x000fe80003800200 */
[----:B------:R-:W-:Y:S05]  /*1ab0*/  @P4 BRA `(.L_x_30) ;  /* 0x0000000000044947 */ /* 0x000fea0003800000 */
[----:B------:R-:W-:Y:S05]  /*1ac0*/  BPT.TRAP 0x1 ;  /* 0x000000040000795c */ /* 0x000fea0000300000 */
.L_x_30:
[----:B------:R-:W-:Y:S05]  /*1ad0*/  BSYNC.RECONVERGENT B0 ;  /* 0x0000000000007941 */ /* 0x000fea0003800200 */
.L_x_29:
        /* <DEDUP_REMOVED lines=10> */
[----:B------:R-:W-:Y:S01]  /*1b80*/  UIADD3 UR24, UPT, UPT, UR24, 0xc400, URZ ;  /* 0x0000c40018187890 */ /* 0x000fe2000fffe0ff */
[----:B-1----:R-:W-:Y:S01]  /*1b90*/  SHF.L.U32 R2, R15, 0x1f, RZ ;  /* 0x0000001f0f027819 */ /* 0x002fe200000006ff */
[----:B------:R-:W-:Y:S02]  /*1ba0*/  UIADD3.X UR39, UPT, UPT, URZ, UR23, URZ, UP1, !UPT ;  /* 0x00000017ff277290 */ /* 0x000fe40008ffe4ff */
[----:B------:R-:W-:Y:S01]  /*1bb0*/  UIADD3.X UR33, UPT, UPT, URZ, UR23, URZ, UP0, !UPT ;  /* 0x00000017ff217290 */ /* 0x000fe200087fe4ff */
[----:B------:R1:W1:Y:S01]  /*1bc0*/  SYNCS.PHASECHK.TRANS64.TRYWAIT P0, [UR8+0x18], R2 ;  /* 0x00001802ff0075a7 */ /* 0x0002620008001108 */
[----:B------:R-:W-:Y:S01]  /*1bd0*/  ULEA UR8, UR35, UR4, 0xf ;  /* 0x0000000423087291 */ /* 0x000fe2000f8e78ff */
[----:B------:R-:W-:Y:S01]  /*1be0*/  UMOV UR30, 0x0 ;  /* 0x00000000001e7882 */ /* 0x000fe20000000000 */
[----:B------:R-:W-:-:S02]  /*1bf0*/  UMOV UR31, 0x10000000 ;  /* 0x10000000001f7882 */ /* 0x000fc40000000000 */
[----:B------:R-:W-:Y:S02]  /*1c00*/  UIADD3 UR16, UPT, UPT, UR8, 0x18400, URZ ;  /* 0x0001840008107890 */ /* 0x000fe4000fffe0ff */
[----:B------:R-:W-:Y:S01]  /*1c10*/  UIADD3 UR8, UPT, UPT, UR8, 0x1c400, URZ ;  /* 0x0001c40008087890 */ /* 0x000fe2000fffe0ff */
[----:B------:R-:W-:Y:S01]  /*1c20*/  UMOV UR26, UR34 ;  /* 0x00000022001a7c82 */ /* 0x000fe20008000000 */
[----:B------:R-:W-:Y:S01]  /*1c30*/  UMOV UR28, UR36 ;  /* 0x00000024001c7c82 */ /* 0x000fe20008000000 */
[----:B------:R-:W-:Y:S01]  /*1c40*/  UMOV UR17, UR25 ;  /* 0x0000001900117c82 */ /* 0x000fe20008000000 */
[----:B------:R-:W-:Y:S01]  /*1c50*/  UMOV UR20, UR36 ;  /* 0x0000002400147c82 */ /* 0x000fe20008000000 */
[----:B------:R-:W-:Y:S01]  /*1c60*/  UMOV UR19, UR27 ;  /* 0x0000001b00137c82 */ /* 0x000fe20008000000 */
[----:B------:R-:W-:Y:S01]  /*1c70*/  UMOV UR12, UR36 ;  /* 0x00000024000c7c82 */ /* 0x000fe20008000000 */
[----:B------:R-:W-:Y:S01]  /*1c80*/  UMOV UR9, UR25 ;  /* 0x0000001900097c82 */ /* 0x000fe20008000000 */
[----:B------:R1:W-:Y:S01]  /*1c90*/  UTMALDG.3D [UR24], [UR38], desc[UR30] ;  /* 0x00001e18260075b4 */ /* 0x0003e20008011000 */
[----:B------:R-:W-:Y:S01]  /*1ca0*/  UMOV UR11, UR27 ;  /* 0x0000001b000b7c82 */ /* 0x000fe20008000000 */
[----:B------:R-:W-:Y:S01]  /*1cb0*/  UIADD3 UR21, UPT, UPT, UR21, 0x1, URZ ;  /* 0x0000000115157890 */ /* 0x000fe2000fffe0ff */
[----:B------:R-:W-:-:S03]  /*1cc0*/  UMOV UR35, UR6 ;  /* 0x0000000600237c82 */ /* 0x000fc60008000000 */
[----:B------:R-:W-:Y:S01]  /*1cd0*/  UISETP.NE.AND UP0, UPT, UR21, UR29, UPT ;  /* 0x0000001d1500728c */ /* 0x000fe2000bf05270 */
[----:B------:R1:W-:Y:S01]  /*1ce0*/  UTMALDG.3D [UR16], [UR32], desc[UR30] ;  /* 0x00001e10200075b4 */ /* 0x0003e20008011000 */
[----:B------:R1:W-:Y:S07]  /*1cf0*/  UTMALDG.3D [UR8], [UR32], desc[UR30] ;  /* 0x00001e08200075b4 */ /* 0x0003ee0008011000 */
[----:B------:R-:W-:Y:S05]  /*1d00*/  BRA.U UP0, `(.L_x_31) ;  /* 0xfffffffd00487547 */ /* 0x000fea000b83ffff */
.L_x_26:
[C---:B-1----:R-:W-:Y:S01]  /*1d10*/  LEA R2, R14.reuse, UR4, 0x3 ;  /* 0x000000040e027c11 */ /* 0x042fe2000f8e18ff */
[----:B------:R-:W-:Y:S01]  /*1d20*/  NOP ;  /* 0x0000000000007918 */ /* 0x000fe20000000000 */
[----:B--2---:R-:W-:Y:S02]  /*1d30*/  SHF.L.U32 R3, R13, 0x1f, RZ ;  /* 0x0000001f0d037819 */ /* 0x004fe400000006ff */
[----:B------:R-:W-:Y:S02]  /*1d40*/  LEA R4, R14, UR4, 0x4 ;  /* 0x000000040e047c11 */ /* 0x000fe4000f8e20ff */
[----:B------:R-:W1:Y:S02]  /*1d50*/  SYNCS.PHASECHK.TRANS64.TRYWAIT P0, [R2+URZ+0x80], R3 ;  /* 0x00008003020075a7 */ /* 0x000e6400080011ff */
[----:B-1----:R-:W-:Y:S05]  /*1d60*/  @!P0 BRA `(.L_x_32) ;  /* 0x0000009000dc8947 */ /* 0x002fea0003800000 */
.L_x_128:
[----:B------:R-:W2:Y:S01]  /*1d70*/  LDS.128 R4, [R4+0xf0] ;  /* 0x0000f00004047984 */ /* 0x000ea20000000c00 */
[----:B---3--:R-:W-:Y:S01]  /*1d80*/  ISETP.GE.AND P0, PT, R72, 0x1, PT ;  /* 0x000000014800780c */ /* 0x008fe20003f06270 */
[----:B-1----:R-:W-:Y:S01]  /*1d90*/  VIADD R2, R2, 0x90 ;  /* 0x0000009002027836 */ /* 0x002fe20000000000 */
[----:B------:R-:W-:Y:S01]  /*1da0*/  @!PT LDS RZ, [RZ] ;  /* 0x00000000fffff984 */ /* 0x000fe20000000800 */
[----:B------:R-:W-:Y:S01]  /*1db0*/  @!PT LDS RZ, [RZ] ;  /* 0x00000000fffff984 */ /* 0x000fe20000000800 */
[----:B------:R-:W-:Y:S01]  /*1dc0*/  @!PT LDS RZ, [RZ] ;  /* 0x00000000fffff984 */ /* 0x000fe20000000800 */
[----:B------:R-:W-:Y:S01]  /*1dd0*/  @!PT LDS RZ, [RZ] ;  /* 0x00000000fffff984 */ /* 0x000fe20000000800 */
[----:B------:R1:W-:Y:S06]  /*1de0*/  MEMBAR.ALL.CTA ;  /* 0x0000000000007992 */ /* 0x0003ec0000008000 */
[----:B-1----:R-:W1:Y:S01]  /*1df0*/  FENCE.VIEW.ASYNC.S ;  /* 0x00000000000073c6 */ /* 0x002e620000000000 */
[----:B------:R-:W-:-:S04]  /*1e00*/  PRMT R2, RZ, 0x654, R2 ;  /* 0x00000654ff027816 */ /* 0x000fc80000000002 */
[----:B-1----:R1:W-:Y:S01]  /*1e10*/  SYNCS.ARRIVE.TRANS64.RED.A1T0 RZ, [R2+URZ], RZ ;  /* 0x000000ff02ff79a7 */ /* 0x0023e200081004ff */
[----:B--2---:R-:W-:-:S13]  /*1e20*/  LOP3.LUT P2, RZ, R6, 0x1, RZ, 0xc0, !PT ;  /* 0x0000000106ff7812 */ /* 0x004fda000784c0ff */
[----:B------:R-:W-:Y:S01]  /*1e30*/  @P2 SHF.R.U32.HI R3, RZ, 0x10, R5 ;  /* 0x00000010ff032819 */ /* 0x000fe20000011605 */
[----:B------:R-:W-:Y:S01]  /*1e40*/  VOTEU.ANY UP0, P2 ;  /* 0x0000000000ff7886 */ /* 0x000fe20001000100 */
[----:B------:R-:W-:Y:S02]  /*1e50*/  @P2 MOV R11, R4 ;  /* 0x00000004000b2202 */ /* 0x000fe40000000f00 */
[----:B------:R-:W-:Y:S02]  /*1e60*/  @P2 R2UR.BROADCAST UR8, R3 ;  /* 0x00000000030822ca */ /* 0x000fe400008e0000 */
[----:B------:R-:W-:-:S11]  /*1e70*/  @P2 LOP3.LUT R8, R5, 0xffff, RZ, 0xc0, !PT ;  /* 0x0000ffff05082812 */ /* 0x000fd600078ec0ff */
[----:B------:R-:W-:Y:S01]  /*1e80*/  @UP0 UMOV UR36, UR8 ;  /* 0x0000000800240c82 */ /* 0x000fe20008000000 */
[----:B-1----:R-:W-:Y:S05]  /*1e90*/  @!P0 BRA `(.L_x_33) ;  /* 0x0000000000b88947 */ /* 0x002fea0003800000 */
[----:B------:R-:W4:Y:S01]  /*1ea0*/  LDC.64 R4, c[0x0][0xb18] ;  /* 0x0002c600ff047b82 */ /* 0x000f220000000a00 */
[----:B------:R-:W-:-:S07]  /*1eb0*/  ISETP.NE.AND P3, PT, R72, 0x1, PT ;  /* 0x000000014800780c */ /* 0x000fce0003f65270 */
[----:B------:R-:W1:Y:S08]  /*1ec0*/  LDC.64 R6, c[0x0][0xb10] ;  /* 0x0002c400ff067b82 */ /* 0x000e700000000a00 */
[----:B------:R-:W2:Y:S08]  /*1ed0*/  LDC R16, c[0x0][0xb20] ;  /* 0x0002c800ff107b82 */ /* 0x000eb00000000800 */
[----:B------:R-:W3:Y:S01]  /*1ee0*/  LDC R18, c[0x0][0xb0c] ;  /* 0x0002c300ff127b82 */ /* 0x000ee20000000800 */
[----:B----4-:R-:W-:Y:S01]  /*1ef0*/  IMAD.HI.U32 R17, R0, R5, RZ ;  /* 0x0000000500117227 */ /* 0x010fe200078e00ff */
[----:B------:R-:W-:-:S03]  /*1f00*/  ISETP.NE.AND P0, PT, R4, 0x1, PT ;  /* 0x000000010400780c */ /* 0x000fc60003f05270 */
[----:B------:R-:W-:-:S03]  /*1f10*/  IMAD.HI.U32 R5, R8, R5, RZ ;  /* 0x0000000508057227 */ /* 0x000fc600078e00ff */
[----:B------:R-:W4:Y:S01]  /*1f20*/  LDC.64 R2, c[0x0][0xb28] ;  /* 0x0002ca00ff027b82 */ /* 0x000f220000000a00 */
[----:B-1----:R-:W-:-:S04]  /*1f30*/  IMAD.HI.U32 R20, R9, R6, RZ ;  /* 0x0000000609147227 */ /* 0x002fc800078e00ff */
[----:B------:R-:W-:Y:S01]  /*1f40*/  IMAD.HI.U32 R22, R11, R6, RZ ;  /* 0x000000060b167227 */ /* 0x000fe200078e00ff */
[----:B------:R-:W-:Y:S02]  /*1f50*/  SHF.R.U32.HI R20, RZ, R7, R20 ;  /* 0x00000007ff147219 */ /* 0x000fe40000011614 */
[-C--:B--2---:R-:W-:Y:S02]  /*1f60*/  SHF.R.U32.HI R17, RZ, R16.reuse, R17 ;  /* 0x00000010ff117219 */ /* 0x084fe40000011611 */
[----:B------:R-:W-:Y:S02]  /*1f70*/  SHF.R.U32.HI R5, RZ, R16, R5 ;  /* 0x00000010ff057219 */ /* 0x000fe40000011605 */
[----:B------:R-:W-:Y:S02]  /*1f80*/  SEL R17, R0, R17, !P0 ;  /* 0x0000001100117207 */ /* 0x000fe40004000000 */
[----:B------:R-:W-:Y:S02]  /*1f90*/  SHF.R.U32.HI R22, RZ, R7, R22 ;  /* 0x00000007ff167219 */ /* 0x000fe40000011616 */
[----:B---3--:R-:W-:-:S02]  /*1fa0*/  ISETP.NE.AND P1, PT, R18, 0x1, PT ;  /* 0x000000011200780c */ /* 0x008fc40003f25270 */
[----:B------:R-:W-:Y:S02]  /*1fb0*/  SEL R5, R8, R5, !P0 ;  /* 0x0000000508057207 */ /* 0x000fe40004000000 */
[----:B------:R-:W-:Y:S02]  /*1fc0*/  SEL R19, R9, R20, !P1 ;  /* 0x0000001409137207 */ /* 0x000fe40004800000 */
[----:B------:R-:W-:Y:S01]  /*1fd0*/  SEL R7, R11, R22, !P1 ;  /* 0x000000160b077207 */ /* 0x000fe20004800000 */
[----:B----4-:R-:W-:-:S04]  /*1fe0*/  IMAD.HI.U32 R20, R17, R2, RZ ;  /* 0x0000000211147227 */ /* 0x010fc800078e00ff */
[----:B------:R-:W-:Y:S01]  /*1ff0*/  IMAD.HI.U32 R6, R19, R2, RZ ;  /* 0x0000000213067227 */ /* 0x000fe200078e00ff */
[----:B------:R-:W-:-:S04]  /*2000*/  @P3 SHF.R.U32.HI R17, RZ, R3, R20 ;  /* 0x00000003ff113219 */ /* 0x000fc80000011614 */
[----:B------:R-:W-:Y:S01]  /*2010*/  @P3 SHF.R.U32.HI R19, RZ, R3, R6 ;  /* 0x00000003ff133219 */ /* 0x000fe20000011606 */
[----:B------:R-:W-:-:S04]  /*2020*/  IMAD R17, R72, R17, RZ ;  /* 0x0000001148117224 */ /* 0x000fc800078e02ff */
[----:B------:R-:W-:Y:S01]  /*2030*/  IMAD R6, R72, R19, RZ ;  /* 0x0000001348067224 */ /* 0x000fe200078e02ff */
[C---:B------:R-:W-:Y:S02]  /*2040*/  ISETP.GE.AND P0, PT, R5.reuse, R17, PT ;  /* 0x000000110500720c */ /* 0x040fe40003f06270 */
[----:B------:R-:W-:Y:S02]  /*2050*/  IADD3 R17, PT, PT, -R5, RZ, RZ ;  /* 0x000000ff05117210 */ /* 0x000fe40007ffe1ff */
[----:B------:R-:W-:Y:S01]  /*2060*/  ISETP.GE.OR P0, PT, R7, R6, P0 ;  /* 0x000000060700720c */ /* 0x000fe20000706670 */
[----:B------:R-:W-:-:S04]  /*2070*/  IMAD.HI.U32 R6, R5, R2, RZ ;  /* 0x0000000205067227 */ /* 0x000fc800078e00ff */
[----:B------:R-:W-:Y:S01]  /*2080*/  IMAD R8, R4, R17, R8 ;  /* 0x0000001104087224 */ /* 0x000fe200078e0208 */
[----:B------:R-:W-:-:S04]  /*2090*/  SHF.R.U32.HI R6, RZ, R3, R6 ;  /* 0x00000003ff067219 */ /* 0x000fc80000011606 */
[----:B------:R-:W-:-:S03]  /*20a0*/  SEL R6, R5, R6, !P3 ;  /* 0x0000000605067207 */ /* 0x000fc60005800000 */
[----:B------:R-:W-:-:S04]  /*20b0*/  @!P0 IMAD.HI.U32 R16, R7, R2, RZ ;  /* 0x0000000207108227 */ /* 0x000fc800078e00ff */
[----:B------:R-:W-:Y:S01]  /*20c0*/  IMAD.MOV R2, RZ, RZ, -R6 ;  /* 0x000000ffff027224 */ /* 0x000fe200078e0a06 */
[----:B------:R-:W-:-:S03]  /*20d0*/  @!P0 SHF.R.U32.HI R16, RZ, R3, R16 ;  /* 0x00000003ff108219 */ /* 0x000fc60000011610 */
[----:B------:R-:W-:Y:S01]  /*20e0*/  IMAD R2, R72, R2, R5 ;  /* 0x0000000248027224 */ /* 0x000fe200078e0205 */
        /* <DEDUP_REMOVED lines=9> */
.L_x_33:
[----:B------:R-:W1:Y:S02]  /*2180*/  LDCU UR8, c[0x0][0xb30] ;  /* 0x00016600ff0877ac */ /* 0x000e640008000800 */
[----:B-1----:R-:W-:-:S09]  /*2190*/  UISETP.NE.AND UP0, UPT, UR8, 0x1, UPT ;  /* 0x000000010800788c */ /* 0x002fd2000bf05270 */
[----:B------:R-:W-:Y:S05]  /*21a0*/  BRA.U UP0, `(.L_x_34) ;  /* 0x0000000100407547 */ /* 0x000fea000b800000 */
[----:B------:R-:W1:Y:S08]  /*21b0*/  LDC.64 R4, c[0x0][0xb10] ;  /* 0x0002c400ff047b82 */ /* 0x000e700000000a00 */
[----:B------:R-:W2:Y:S08]  /*21c0*/  LDC.64 R2, c[0x0][0xb18] ;  /* 0x0002c600ff027b82 */ /* 0x000eb00000000a00 */
[----:B------:R-:W3:Y:S08]  /*21d0*/  LDC R6, c[0x0][0xb20] ;  /* 0x0002c800ff067b82 */ /* 0x000ef00000000800 */
[----:B------:R-:W4:Y:S01]  /*21e0*/  LDC R16, c[0x0][0xb0c] ;  /* 0x0002c300ff107b82 */ /* 0x000f220000000800 */
[----:B-1----:R-:W-:-:S05]  /*21f0*/  IMAD.HI.U32 R4, R11, R4, RZ ;  /* 0x000000040b047227 */ /* 0x002fca00078e00ff */
[----:B------:R-:W-:Y:S01]  /*2200*/  SHF.R.U32.HI R4, RZ, R5, R4 ;  /* 0x00000005ff047219 */ /* 0x000fe20000011604 */
[----:B--2---:R-:W-:Y:S01]  /*2210*/  IMAD.HI.U32 R3, R8, R3, RZ ;  /* 0x0000000308037227 */ /* 0x004fe200078e00ff */
[----:B------:R-:W-:-:S04]  /*2220*/  ISETP.NE.AND P0, PT, R2, 0x1, PT ;  /* 0x000000010200780c */ /* 0x000fc80003f05270 */
[----:B---3--:R-:W-:-:S04]  /*2230*/  SHF.R.U32.HI R3, RZ, R6, R3 ;  /* 0x00000006ff037219 */ /* 0x008fc80000011603 */
[----:B------:R-:W-:Y:S02]  /*2240*/  SEL R3, R8, R3, !P0 ;  /* 0x0000000308037207 */ /* 0x000fe40004000000 */
[----:B----4-:R-:W-:-:S04]  /*2250*/  ISETP.NE.AND P1, PT, R16, 0x1, PT ;  /* 0x000000011000780c */ /* 0x010fc80003f25270 */
[----:B------:R-:W-:-:S05]  /*2260*/  SEL R4, R11, R4, !P1 ;  /* 0x000000040b047207 */ /* 0x000fca0004800000 */
[----:B------:R-:W-:Y:S02]  /*2270*/  IMAD.IADD R5, R3, 0x1, -R4 ;  /* 0x0000000103057824 */ /* 0x000fe400078e0a04 */
[----:B------:R-:W-:Y:S02]  /*2280*/  IMAD.IADD R3, R4, 0x1, -R3 ;  /* 0x0000000104037824 */ /* 0x000fe400078e0a03 */
[----:B------:R-:W-:Y:S02]  /*2290*/  IMAD R11, R5, R16, R11 ;  /* 0x00000010050b7224 */ /* 0x000fe400078e020b */
[----:B------:R-:W-:-:S07]  /*22a0*/  IMAD R8, R3, R2, R8 ;  /* 0x0000000203087224 */ /* 0x000fce00078e0208 */
.L_x_34:
[----:B------:R-:W-:Y:S01]  /*22b0*/  VIADD R14, R14, 0x1 ;  /* 0x000000010e0e7836 */ /* 0x000fe20000000000 */
[----:B------:R-:W-:Y:S01]  /*22c0*/  PLOP3.LUT P1, PT, PT, PT, PT, 0x80, 0x8 ;  /* 0x000000000008781c */ /* 0x000fe20003f2f070 */
[----:B------:R-:W-:Y:S02]  /*22d0*/  IMAD.IADD R21, R11, 0x1, R170 ;  /* 0x000000010b157824 */ /* 0x000fe400078e02aa */
[----:B------:R-:W-:Y:S01]  /*22e0*/  IMAD.IADD R20, R8, 0x1, R147 ;  /* 0x0000000108147824 */ /* 0x000fe200078e0293 */
[----:B------:R-:W-:-:S04]  /*22f0*/  ISETP.NE.AND P0, PT, R14, 0x2, PT ;  /* 0x000000020e00780c */ /* 0x000fc80003f05270 */
[----:B------:R-:W-:Y:S02]  /*2300*/  SEL R2, RZ, 0x1, P0 ;  /* 0x00000001ff027807 */ /* 0x000fe40000000000 */
[----:B------:R-:W-:Y:S02]  /*2310*/  SEL R14, R14, RZ, P0 ;  /* 0x000000ff0e0e7207 */ /* 0x000fe40000000000 */
[----:B------:R-:W-:Y:S01]  /*2320*/  LOP3.LUT R13, R13, R2, RZ, 0x3c, !PT ;  /* 0x000000020d0d7212 */ /* 0x000fe200078e3cff */
[----:B------:R-:W-:Y:S06]  /*2330*/  @P2 BRA `(.L_x_35) ;  /* 0xfffffff000682947 */ /* 0x000fec000383ffff */
[----:B------:R-:W-:Y:S01]  /*2340*/  UIADD3 UR4, UPT, UPT, UR4, 0x18, URZ ;  /* 0x0000001804047890 */ /* 0x000fe2000fffe0ff */
[----:B------:R-:W-:-:S03]  /*2350*/  SHF.L.U32 R3, R15, 0x1f, RZ ;  /* 0x0000001f0f037819 */ /* 0x000fc600000006ff */
[----:B------:R-:W-:-:S09]  /*2360*/  ULEA UR5, UR6, UR4, 0x3 ;  /* 0x0000000406057291 */ /* 0x000fd2000f8e18ff */
[----:B------:R-:W1:Y:S02]  /*2370*/  SYNCS.PHASECHK.TRANS64.TRYWAIT P0, [UR5], R3 ;  /* 0x00000003ff0075a7 */ /* 0x000e640008001105 */
[----:B-1----:R-:W-:Y:S05]  /*2380*/  @!P0 BRA `(.L_x_36) ;  /* 0x0000008c00688947 */ /* 0x002fea0003800000 */
.L_x_130:
[----:B------:R-:W-:-:S04]  /*2390*/  UIADD3 UR6, UPT, UPT, UR6, 0x1, URZ ;  /* 0x0000000106067890 */ /* 0x000fc8000fffe0ff */
[----:B------:R-:W-:-:S04]  /*23a0*/  UISETP.NE.AND UP0, UPT, UR6, 0x3, UPT ;  /* 0x000000030600788c */ /* 0x000fc8000bf05270 */
[----:B------:R-:W-:Y:S02]  /*23b0*/  USEL UR7, URZ, 0x1, UP0 ;  /* 0x00000001ff077887 */ /* 0x000fe40008000000 */
[----:B------:R-:W-:-:S04]  /*23c0*/  USEL UR6, UR6, URZ, UP0 ;  /* 0x000000ff06067287 */ /* 0x000fc80008000000 */
[----:B------:R-:W-:Y:S01]  /*23d0*/  ULEA UR5, UR6, UR4, 0x3 ;  /* 0x0000000406057291 */ /* 0x000fe2000f8e18ff */
[----:B------:R-:W-:-:S04]  /*23e0*/  LOP3.LUT R15, R15, UR7, RZ, 0x3c, !PT ;  /* 0x000000070f0f7c12 */ /* 0x000fc8000f8e3cff */
[----:B-1----:R-:W-:-:S04]  /*23f0*/  SHF.L.U32 R3, R15, 0x1f, RZ ;  /* 0x0000001f0f037819 */ /* 0x002fc800000006ff */
[----:B------:R-:W1:Y:S02]  /*2400*/  SYNCS.PHASECHK.TRANS64.TRYWAIT P0, [UR5], R3 ;  /* 0x00000003ff0075a7 */ /* 0x000e640008001105 */
[----:B-1----:R-:W-:Y:S05]  /*2410*/  @!P0 BRA `(.L_x_37) ;  /* 0x0000008c005c8947 */ /* 0x002fea0003800000 */
.L_x_132:
[----:B------:R-:W-:-:S04]  /*2420*/  UIADD3 UR6, UPT, UPT, UR6, 0x1, URZ ;  /* 0x0000000106067890 */ /* 0x000fc8000fffe0ff */
[----:B------:R-:W-:-:S04]  /*2430*/  UISETP.NE.AND UP0, UPT, UR6, 0x3, UPT ;  /* 0x000000030600788c */ /* 0x000fc8000bf05270 */
[----:B------:R-:W-:Y:S02]  /*2440*/  USEL UR5, URZ, 0x1, UP0 ;  /* 0x00000001ff057887 */ /* 0x000fe40008000000 */
[----:B------:R-:W-:-:S04]  /*2450*/  USEL UR6, UR6, URZ, UP0 ;  /* 0x000000ff06067287 */ /* 0x000fc80008000000 */
[----:B------:R-:W-:Y:S01]  /*2460*/  ULEA UR6, UR6, UR4, 0x3 ;  /* 0x0000000406067291 */ /* 0x000fe2000f8e18ff */
[----:B-1----:R-:W-:-:S04]  /*2470*/  LOP3.LUT R3, R15, UR5, RZ, 0x3c, !PT ;  /* 0x000000050f037c12 */ /* 0x002fc8000f8e3cff */
[----:B------:R-:W-:Y:S01]  /*2480*/  SHF.L.U32 R3, R3, 0x1f, RZ ;  /* 0x0000001f03037819 */ /* 0x000fe200000006ff */
[----:B----4-:R-:W-:-:S07]  /*2490*/  IMAD.U32 R0, RZ, RZ, UR6 ;  /* 0x00000006ff007e24 */ /* 0x010fce000f8e00ff */
.L_x_38:
[----:B-1----:R1:W2:Y:S02]  /*24a0*/  SYNCS.PHASECHK.TRANS64.TRYWAIT P0, [R0+URZ], R3 ;  /* 0x00000003000075a7 */ /* 0x0022a400080011ff */
[----:B--2---:R-:W-:Y:S05]  /*24b0*/  @!P0 NANOSLEEP.SYNCS 0x989680 ;  /* 0x009896800000895d */ /* 0x004fea0003900000 */
[----:B------:R-:W2:Y:S02]  /*24c0*/  @!P0 SYNCS.PHASECHK.TRANS64 P0, [R0+URZ], R3 ;  /* 0x00000003000085a7 */ /* 0x000ea400080010ff */
[----:B--2---:R-:W-:Y:S05]  /*24d0*/  @P0 EXIT ;  /* 0x000000000000094d */ /* 0x004fea0003800000 */
[----:B------:R-:W-:Y:S05]  /*24e0*/  BRA `(.L_x_38) ;  /* 0xfffffffc00ec7947 */ /* 0x000fea000383ffff */
.L_x_17:
[----:B------:R-:W-:-:S04]  /*24f0*/  UISETP.NE.AND UP1, UPT, UR37, URZ, UPT ;  /* 0x000000ff2500728c */ /* 0x000fc8000bf25270 */
[----:B------:R-:W-:-:S09]  /*2500*/  UISETP.NE.OR UP1, UPT, UR8, 0x1, UP1 ;  /* 0x000000010800788c */ /* 0x000fd20008f25670 */
[----:B------:R-:W-:Y:S05]  /*2510*/  BRA.U UP1, `(.L_x_39) ;  /* 0x0000000501487547 */ /* 0x000fea000b800000 */
[----:B------:R-:W-:Y:S01]  /*2520*/  ISETP.NE.AND P2, PT, R2, RZ, PT ;  /* 0x000000ff0200720c */ /* 0x000fe20003f45270 */
[----:B------:R-:W-:Y:S01]  /*2530*/  IMAD.MOV.U32 R12, RZ, RZ, 0x1 ;  /* 0x00000001ff0c7424 */ /* 0x000fe200078e00ff */
[----:B------:R-:W-:Y:S02]  /*2540*/  CS2R R10, SRZ ;  /* 0x00000000000a7805 */ /* 0x000fe4000001ff00 */
[----:B------:R-:W-:Y:S01]  /*2550*/  CS2R R8, SRZ ;  /* 0x0000000000087805 */ /* 0x000fe2000001ff00 */
[----:B------:R-:W-:Y:S01]  /*2560*/  UMOV UR4, 0x400 ;  /* 0x0000040000047882 */ /* 0x000fe20000000000 */
[----:B------:R-:W-:Y:S01]  /*2570*/  UMOV UR6, URZ ;  /* 0x000000ff00067c82 */ /* 0x000fe20008000000 */
[----:B------:R-:W-:-:S12]  /*2580*/  ULEA UR37, UR37, UR4, 0x18 ;  /* 0x0000000425257291 */ /* 0x000fd8000f8ec0ff */
.L_x_43:
[----:B------:R-:W-:Y:S02]  /*2590*/  LEA R0, R8, UR37, 0x3 ;  /* 0x0000002508007c11 */ /* 0x000fe4000f8e18ff */
[----:B------:R-:W-:-:S03]  /*25a0*/  SHF.L.U32 R5, R9, 0x1f, RZ ;  /* 0x0000001f09057819 */ /* 0x000fc600000006ff */
[----:B------:R-:W-:Y:S01]  /*25b0*/  VIADD R4, R0, 0xd0 ;  /* 0x000000d000047836 */ /* 0x000fe20000000000 */
[----:B------:R-:W1:Y:S02]  /*25c0*/  SYNCS.PHASECHK.TRANS64.TRYWAIT P0, [R0+URZ+0xc0], R5 ;  /* 0x0000c005000075a7 */ /* 0x000e6400080011ff */
[----:B-1----:R-:W-:Y:S05]  /*25d0*/  @!P0 BRA `(.L_x_40) ;  /* 0x0000008c00048947 */ /* 0x002fea0003800000 */
.L_x_133:
[----:B------:R-:W-:Y:S01]  /*25e0*/  ULEA UR5, UR6, UR37, 0x3 ;  /* 0x0000002506057291 */ /* 0x000fe2000f8e18ff */
[----:B------:R-:W-:Y:S02]  /*25f0*/  PRMT R4, RZ, 0x654, R4 ;  /* 0x00000654ff047816 */ /* 0x000fe40000000004 */
[----:B-1----:R-:W-:Y:S01]  /*2600*/  SHF.L.U32 R5, R12, 0x1f, RZ ;  /* 0x0000001f0c057819 */ /* 0x002fe200000006ff */
[----:B------:R-:W-:Y:S01]  /*2610*/  UIADD3 UR4, UPT, UPT, UR5, 0x80, URZ ;  /* 0x0000008005047890 */ /* 0x000fe2000fffe0ff */
[----:B------:R1:W-:Y:S05]  /*2620*/  SYNCS.ARRIVE.TRANS64.RED.A1T0 RZ, [R4+URZ], RZ ;  /* 0x000000ff04ff79a7 */ /* 0x0003ea00081004ff */
[----:B------:R-:W-:Y:S01]  /*2630*/  IMAD.U32 R7, RZ, RZ, UR4 ;  /* 0x00000004ff077e24 */ /* 0x000fe2000f8e00ff */
[----:B------:R-:W2:Y:S04]  /*2640*/  SYNCS.PHASECHK.TRANS64.TRYWAIT P0, [UR5+0x90], R5 ;  /* 0x00009005ff0075a7 */ /* 0x000ea80008001105 */
[----:B------:R-:W-:Y:S01]  /*2650*/  PRMT R6, R2, 0x654, R7 ;  /* 0x0000065402067816 */ /* 0x000fe20000000007 */
[----:B-1----:R-:W-:Y:S01]  /*2660*/  @!P2 IMAD.MOV.U32 R4, RZ, RZ, 0x10 ;  /* 0x00000010ff04a424 */ /* 0x002fe200078e00ff */
[----:B--2---:R-:W-:Y:S06]  /*2670*/  @!P0 BRA `(.L_x_41) ;  /* 0x0000008800f08947 */ /* 0x004fec0003800000 */
.L_x_135:
[----:B------:R-:W-:Y:S01]  /*2680*/  ULEA UR4, UR6, UR37, 0x4 ;  /* 0x0000002506047291 */ /* 0x000fe2000f8e20ff */
[----:B------:R-:W-:Y:S01]  /*2690*/  SEL R3, R6, R3, !P2 ;  /* 0x0000000306037207 */ /* 0x000fe20005000000 */
[----:B------:R-:W-:Y:S01]  /*26a0*/  UIADD3 UR5, UPT, UPT, UR5, 0x80, URZ ;  /* 0x0000008005057890 */ /* 0x000fe2000fffe0ff */
[----:B-1----:R-:W-:Y:S01]  /*26b0*/  LEA R0, R11, UR37, 0x3 ;  /* 0x000000250b007c11 */ /* 0x002fe2000f8e18ff */
[----:B------:R-:W-:Y:S01]  /*26c0*/  UIADD3 UR4, UPT, UPT, UR4, 0xf0, URZ ;  /* 0x000000f004047890 */ /* 0x000fe2000fffe0ff */
[----:B------:R-:W-:Y:S01]  /*26d0*/  SHF.L.U32 R5, R10, 0x1f, RZ ;  /* 0x0000001f0a057819 */ /* 0x000fe200000006ff */
[----:B------:R1:W-:Y:S01]  /*26e0*/  @!P2 SYNCS.ARRIVE.TRANS64.RED RZ, [R3+URZ], R4 ;  /* 0x0000000403ffa9a7 */ /* 0x0003e200080004ff */
[----:B------:R-:W-:Y:S01]  /*26f0*/  UIADD3 UR6, UPT, UPT, UR6, 0x1, URZ ;  /* 0x0000000106067890 */ /* 0x000fe2000fffe0ff */
[----:B------:R-:W-:-:S03]  /*2700*/  VIADD R8, R8, 0x1 ;  /* 0x0000000108087836 */ /* 0x000fc60000000000 */
[----:B------:R-:W-:Y:S02]  /*2710*/  UISETP.NE.AND UP0, UPT, UR6, 0x2, UPT ;  /* 0x000000020600788c */ /* 0x000fe4000bf05270 */
[----:B------:R-:W-:Y:S06]  /*2720*/  UGETNEXTWORKID.BROADCAST [UR4], [UR5] ;  /* 0x00000000040073ca */ /* 0x000fec0008000100 */
[----:B------:R-:W-:Y:S01]  /*2730*/  USEL UR4, URZ, 0x1, UP0 ;  /* 0x00000001ff047887 */ /* 0x000fe20008000000 */
[----:B------:R-:W-:Y:S01]  /*2740*/  ISETP.NE.AND P0, PT, R8, 0x2, PT ;  /* 0x000000020800780c */ /* 0x000fe20003f05270 */
[----:B------:R-:W-:Y:S01]  /*2750*/  USEL UR6, UR6, URZ, UP0 ;  /* 0x000000ff06067287 */ /* 0x000fe20008000000 */
[----:B------:R-:W2:Y:S03]  /*2760*/  SYNCS.PHASECHK.TRANS64.TRYWAIT P1, [R0+URZ+0x80], R5 ;  /* 0x00008005000075a7 */ /* 0x000ea600080211ff */
[----:B------:R-:W-:Y:S01]  /*2770*/  LOP3.LUT R12, R12, UR4, RZ, 0x3c, !PT ;  /* 0x000000040c0c7c12 */ /* 0x000fe2000f8e3cff */
[----:B-12---:R-:W-:Y:S07]  /*2780*/  @!P1 BRA `(.L_x_42) ;  /* 0x0000008800c49947 */ /* 0x006fee0003800000 */
.L_x_136:
[C---:B------:R-:W-:Y:S01]  /*2790*/  LEA R4, R11.reuse, UR37, 0x4 ;  /* 0x000000250b047c11 */ /* 0x040fe2000f8e20ff */
[----:B-1----:R-:W-:Y:S01]  /*27a0*/  VIADD R0, R0, 0x90 ;  /* 0x0000009000007836 */ /* 0x002fe20000000000 */
[----:B------:R-:W-:Y:S01]  /*27b0*/  SEL R8, R8, RZ, P0 ;  /* 0x000000ff08087207 */ /* 0x000fe20000000000 */
[----:B------:R-:W-:-:S03]  /*27c0*/  VIADD R11, R11, 0x1 ;  /* 0x000000010b0b7836 */ /* 0x000fc60000000000 */
[----:B------:R-:W1:Y:S01]  /*27d0*/  LDS.128 R4, [R4+0xf0] ;  /* 0x0000f00004047984 */ /* 0x000e620000000c00 */
[----:B------:R-:W-:Y:S02]  /*27e0*/  PRMT R0, RZ, 0x654, R0 ;  /* 0x00000654ff007816 */ /* 0x000fe40000000000 */
[C---:B------:R-:W-:Y:S01]  /*27f0*/  ISETP.NE.AND P1, PT, R11.reuse, 0x2, PT ;  /* 0x000000020b00780c */ /* 0x040fe20003f25270 */
[----:B------:R-:W-:Y:S01]  /*2800*/  @!PT LDS RZ, [RZ] ;  /* 0x00000000fffff984 */ /* 0x000fe20000000800 */
[----:B------:R-:W-:Y:S01]  /*2810*/  @!PT LDS RZ, [RZ] ;  /* 0x00000000fffff984 */ /* 0x000fe20000000800 */
[----:B------:R-:W-:Y:S01]  /*2820*/  @!PT LDS RZ, [RZ] ;  /* 0x00000000fffff984 */ /* 0x000fe20000000800 */
[----:B------:R-:W-:Y:S01]  /*2830*/  @!PT LDS RZ, [RZ] ;  /* 0x00000000fffff984 */ /* 0x000fe20000000800 */
[----:B------:R2:W-:Y:S06]  /*2840*/  MEMBAR.ALL.CTA ;  /* 0x0000000000007992 */ /* 0x0005ec0000008000 */
[----:B--2---:R-:W2:Y:S01]  /*2850*/  FENCE.VIEW.ASYNC.S ;  /* 0x00000000000073c6 */ /* 0x004ea20000000000 */
[----:B------:R-:W-:Y:S01]  /*2860*/  SEL R11, R11, RZ, P1 ;  /* 0x000000ff0b0b7207 */ /* 0x000fe20000800000 */
[----:B--2---:R2:W-:Y:S01]  /*2870*/  SYNCS.ARRIVE.TRANS64.RED.A1T0 RZ, [R0+URZ], RZ ;  /* 0x000000ff00ff79a7 */ /* 0x0045e200081004ff */
[----:B-1----:R-:W-:-:S02]  /*2880*/  LOP3.LUT P3, RZ, R6, 0x1, RZ, 0xc0, !PT ;  /* 0x0000000106ff7812 */ /* 0x002fc4000786c0ff */
[----:B------:R-:W-:-:S04]  /*2890*/  SEL R5, RZ, 0x1, P1 ;  /* 0x00000001ff057807 */ /* 0x000fc80000800000 */
[----:B------:R-:W-:Y:S02]  /*28a0*/  LOP3.LUT R10, R10, R5, RZ, 0x3c, !PT ;  /* 0x000000050a0a7212 */ /* 0x000fe400078e3cff */
[----:B--2---:R-:W-:-:S04]  /*28b0*/  SEL R0, RZ, 0x1, P0 ;  /* 0x00000001ff007807 */ /* 0x004fc80000000000 */
[----:B------:R-:W-:Y:S01]  /*28c0*/  LOP3.LUT R9, R9, R0, RZ, 0x3c, !PT ;  /* 0x0000000009097212 */ /* 0x000fe200078e3cff */
[----:B------:R-:W-:Y:S06]  /*28d0*/  @P3 BRA `(.L_x_43) ;  /* 0xfffffffc002c3947 */ /* 0x000fec000383ffff */
[----:B------:R-:W-:Y:S01]  /*28e0*/  ULEA UR5, UR6, UR37, 0x3 ;  /* 0x0000002506057291 */ /* 0x000fe2000f8e18ff */
[----:B------:R-:W-:-:S08]  /*28f0*/  SHF.L.U32 R3, R12, 0x1f, RZ ;  /* 0x0000001f0c037819 */ /* 0x000fd000000006ff */
[----:B------:R-:W1:Y:S02]  /*2900*/  SYNCS.PHASECHK.TRANS64 P0, [UR5+0x90], R3 ;  /* 0x00009003ff0075a7 */ /* 0x000e640008001005 */
[----:B-1----:R-:W-:Y:S05]  /*2910*/  @P0 BRA `(.L_x_44) ;  /* 0x0000000000080947 */ /* 0x002fea0003800000 */
[----:B------:R-:W1:Y:S02]  /*2920*/  SYNCS.PHASECHK.TRANS64.TRYWAIT P0, [UR5+0x90], R3 ;  /* 0x00009003ff0075a7 */ /* 0x000e640008001105 */
[----:B-1----:R-:W-:Y:S05]  /*2930*/  @!P0 BRA `(.L_x_45) ;  /* 0x00000088006c8947 */ /* 0x002fea0003800000 */
.L_x_44:
[----:B------:R-:W-:-:S04]  /*2940*/  UIADD3 UR4, UPT, UPT, UR6, 0x1, URZ ;  /* 0x0000000106047890 */ /* 0x000fc8000fffe0ff */
[----:B------:R-:W-:-:S04]  /*2950*/  UISETP.NE.AND UP0, UPT, UR4, 0x2, UPT ;  /* 0x000000020400788c */ /* 0x000fc8000bf05270 */
[----:B------:R-:W-:Y:S02]  /*2960*/  USEL UR7, URZ, 0x1, UP0 ;  /* 0x00000001ff077887 */ /* 0x000fe40008000000 */
[----:B------:R-:W-:-:S04]  /*2970*/  USEL UR4, UR4, URZ, UP0 ;  /* 0x000000ff04047287 */ /* 0x000fc80008000000 */
[----:B------:R-:W-:Y:S01]  /*2980*/  ULEA UR4, UR4, UR37, 0x3 ;  /* 0x0000002504047291 */ /* 0x000fe2000f8e18ff */
[----:B-1----:R-:W-:-:S04]  /*2990*/  LOP3.LUT R3, R12, UR7, RZ, 0x3c, !PT ;  /* 0x000000070c037c12 */ /* 0x002fc8000f8e3cff */
[----:B------:R-:W-:-:S04]  /*29a0*/  SHF.L.U32 R0, R3, 0x1f, RZ ;  /* 0x0000001f03007819 */ /* 0x000fc800000006ff */
[----:B------:R-:W1:Y:S02]  /*29b0*/  SYNCS.PHASECHK.TRANS64 P0, [UR4+0x90], R0 ;  /* 0x00009000ff0075a7 */ /* 0x000e640008001004 */
[----:B-1----:R-:W-:Y:S05]  /*29c0*/  @P0 EXIT ;  /* 0x000000000000094d */ /* 0x002fea0003800000 */
[----:B------:R-:W-:Y:S02]  /*29d0*/  SHF.L.U32 R3, R3, 0x1f, RZ ;  /* 0x0000001f03037819 */ /* 0x000fe400000006ff */
[----:B------:R-:W-:-:S07]  /*29e0*/  MOV R0, UR4 ;  /* 0x0000000400007c02 */ /* 0x000fce0008000f00 */
.L_x_46:
[----:B-1----:R1:W2:Y:S02]  /*29f0*/  SYNCS.PHASECHK.TRANS64.TRYWAIT P0, [R0+URZ+0x90], R3 ;  /* 0x00009003000075a7 */ /* 0x0022a400080011ff */
[----:B--2---:R-:W-:Y:S05]  /*2a00*/  @!P0 NANOSLEEP.SYNCS 0x989680 ;  /* 0x009896800000895d */ /* 0x004fea0003900000 */
[----:B------:R-:W2:Y:S02]  /*2a10*/  @!P0 SYNCS.PHASECHK.TRANS64 P0, [R0+URZ+0x90], R3 ;  /* 0x00009003000085a7 */ /* 0x000ea400080010ff */
[----:B--2---:R-:W-:Y:S05]  /*2a20*/  @P0 EXIT ;  /* 0x000000000000094d */ /* 0x004fea0003800000 */
[----:B------:R-:W-:Y:S05]  /*2a30*/  BRA `(.L_x_46) ;  /* 0xfffffffc00ec7947 */ /* 0x000fea000383ffff */
.L_x_39:
[----:B------:R-:W-:-:S09]  /*2a40*/  UISETP.NE.AND UP1, UPT, UR8, URZ, UPT ;  /* 0x000000ff0800728c */ /* 0x000fd2000bf25270 */
[----:B------:R-:W-:Y:S05]  /*2a50*/  BRA.U UP1, `(.L_x_47) ;  /* 0x0000000d01687547 */ /* 0x000fea000b800000 */
[----:B------:R-:W-:Y:S01]  /*2a60*/  UMOV UR4, 0x40 ;  /* 0x0000004000047882 */ /* 0x000fe20000000000 */
[----:B------:R-:W-:Y:S01]  /*2a70*/  NOP ;  /* 0x0000000000007918 */ /* 0x000fe20000000000 */
[----:B------:R-:W-:Y:S01]  /*2a80*/  ULEA UR4, UR37, UR4, 0x18 ;  /* 0x0000000425047291 */ /* 0x000fe2000f8ec0ff */
[----:B------:R-:W-:Y:S02]  /*2a90*/  UMOV UR5, 0x400 ;  /* 0x0000040000057882 */ /* 0x000fe40000000000 */
[----:B------:R-:W-:-:S06]  /*2aa0*/  ULEA UR37, UR37, UR5, 0x18 ;  /* 0x0000000525257291 */ /* 0x000fcc000f8ec0ff */
[----:B------:R-:W1:Y:S02]  /*2ab0*/  LDS.U8 R0, [UR4+0x1c] ;  /* 0x00001c04ff007984 */ /* 0x000e640008000000 */
[----:B-1----:R-:W-:-:S13]  /*2ac0*/  ISETP.NE.AND P0, PT, R0, RZ, PT ;  /* 0x000000ff0000720c */ /* 0x002fda0003f05270 */
[----:B------:R-:W-:Y:S05]  /*2ad0*/  @P0 BRA `(.L_x_48) ;  /* 0x0000000000580947 */ /* 0x000fea0003800000 */
[----:B------:R-:W-:-:S13]  /*2ae0*/  ELECT P0, URZ, PT ;  /* 0x0000000000ff782f */ /* 0x000fda0003800000 */
[----:B------:R-:W-:Y:S05]  /*2af0*/  @!P0 BRA `(.L_x_49) ;  /* 0x0000000000608947 */ /* 0x000fea0003800000 */
[----:B------:R-:W-:Y:S01]  /*2b00*/  UMOV UR5, 0x10 ;  /* 0x0000001000057882 */ /* 0x000fe20000000000 */
[----:B------:R-:W-:Y:S01]  /*2b10*/  HFMA2 R0, -RZ, RZ, 0, 5.9604644775390625e-08 ;  /* 0x00000001ff007431 */ /* 0x000fe200000001ff */
[----:B------:R-:W-:-:S03]  /*2b20*/  MOV R2, 0xffff ;  /* 0x0000ffff00027802 */ /* 0x000fc60000000f00 */
[----:B------:R-:W-:Y:S04]  /*2b30*/  DEPBAR.LE SB1, 0x36 ;  /* 0x00009d800000791a */ /* 0x000fe80000000000 */
[----:B------:R-:W1:Y:S02]  /*2b40*/  UTCATOMSWS.FIND_AND_SET.ALIGN UP0, UR5, UR5 ;  /* 0x00000005000575e3 */ /* 0x000e640008000800 */
[----:B-1----:R-:W-:Y:S01]  /*2b50*/  MOV R3, UR5 ;  /* 0x0000000500037c02 */ /* 0x002fe20008000f00 */
[----:B------:R-:W-:Y:S06]  /*2b60*/  BRA.U UP0, `(.L_x_50) ;  /* 0x0000000100187547 */ /* 0x000fec000b800000 */
.L_x_51:
[----:B------:R-:W-:Y:S05]  /*2b70*/  NANOSLEEP 0x64 ;  /* 0x000000640000795d */ /* 0x000fea0003800000 */
[----:B------:R-:W-:-:S05]  /*2b80*/  UMOV UR5, 0x10 ;  /* 0x0000001000057882 */ /* 0x000fca0000000000 */
[----:B------:R-:W-:Y:S04]  /*2b90*/  DEPBAR.LE SB1, 0x36 ;  /* 0x00009d800000791a */ /* 0x000fe80000000000 */
[----:B------:R-:W1:Y:S02]  /*2ba0*/  UTCATOMSWS.FIND_AND_SET.ALIGN UP0, UR5, UR5 ;  /* 0x00000005000575e3 */ /* 0x000e640008000800 */
[----:B-1----:R-:W-:Y:S01]  /*2bb0*/  MOV R3, UR5 ;  /* 0x0000000500037c02 */ /* 0x002fe20008000f00 */
[----:B------:R-:W-:Y:S05]  /*2bc0*/  BRA.U !UP0, `(.L_x_51) ;  /* 0xfffffffd08e87547 */ /* 0x000fea000b83ffff */
.L_x_50:
[-C--:B------:R-:W-:Y:S02]  /*2bd0*/  SHF.L.U32 R2, R2, R3.reuse, RZ ;  /* 0x0000000302027219 */ /* 0x080fe400000006ff */
[----:B------:R-:W-:Y:S01]  /*2be0*/  SHF.L.U32 R0, R0, R3, RZ ;  /* 0x0000000300007219 */ /* 0x000fe200000006ff */
[----:B------:R-:W-:Y:S02]  /*2bf0*/  IMAD.SHL.U32 R3, R3, 0x20, RZ ;  /* 0x0000002003037824 */ /* 0x000fe400078e00ff */
[----:B------:R1:W-:Y:S04]  /*2c00*/  ATOMS.OR RZ, [UR4+0x14], R2 ;  /* 0x00001402ffff798c */ /* 0x0003e8000b000004 */
[----:B------:R1:W-:Y:S04]  /*2c10*/  ATOMS.OR RZ, [UR4+0x18], R0 ;  /* 0x00001800ffff798c */ /* 0x0003e8000b000004 */
[----:B------:R1:W-:Y:S01]  /*2c20*/  STS [UR37+0x110], R3 ;  /* 0x00011003ff007988 */ /* 0x0003e20008000825 */
[----:B------:R-:W-:Y:S05]  /*2c30*/  BRA `(.L_x_49) ;  /* 0x0000000000107947 */ /* 0x000fea0003800000 */
.L_x_48:
[----:B------:R-:W-:Y:S02]  /*2c40*/  MOV R0, 0xffffffff ;  /* 0xffffffff00007802 */ /* 0x000fe40000000f00 */
[----:B------:R-:W-:-:S03]  /*2c50*/  MOV R2, 0x2c80 ;  /* 0x00002c8000027802 */ /* 0x000fc60000000f00 */
[----:B------:R1:W-:Y:S04]  /*2c60*/  STS [UR37+0x110], R0 ;  /* 0x00011000ff007988 */ /* 0x0003e80008000825 */
[----:B-1-3-5:R-:W-:Y:S05]  /*2c70*/  CALL.REL.NOINC `($__internal_1_$__cuda_sm10x_tcgen05_guardrail_trap_phase_invalid_during_alloc) ;  /* 0x0000008c00807944 */ /* 0x02afea0003c00000 */
.L_x_49:
[----:B------:R-:W-:Y:S05]  /*2c80*/  WARPSYNC.ALL ;  /* 0x0000000000007948 */ /* 0x000fea0003800000 */
[----:B------:R-:W2:Y:S01]  /*2c90*/  S2UR UR5, SR_CgaCtaId ;  /* 0x00000000000579c3 */ /* 0x000ea20000008800 */
[----:B------:R-:W-:Y:S01]  /*2ca0*/  UMOV UR4, 0x400 ;  /* 0x0000040000047882 */ /* 0x000fe20000000000 */
[----:B------:R-:W-:-:S06]  /*2cb0*/  NOP ;  /* 0x0000000000007918 */ /* 0x000fcc0000000000 */
[----:B------:R-:W-:Y:S06]  /*2cc0*/  BAR.ARV 0x6, 0xa0 ;  /* 0x0182800000007b1d */ /* 0x000fec0000002000 */
[----:B------:R-:W4:Y:S01]  /*2cd0*/  LDCU UR7, c[0x0][0x38c] ;  /* 0x00007180ff0777ac */ /* 0x000f220008000800 */
[----:B------:R-:W-:Y:S01]  /*2ce0*/  IMAD.MOV.U32 R11, RZ, RZ, 0x1 ;  /* 0x00000001ff0b7424 */ /* 0x000fe200078e00ff */
[----:B------:R-:W-:Y:S01]  /*2cf0*/  CS2R R8, SRZ ;  /* 0x0000000000087805 */ /* 0x000fe2000001ff00 */
[----:B------:R-:W-:Y:S01]  /*2d00*/  IMAD.MOV.U32 R10, RZ, RZ, RZ ;  /* 0x000000ffff0a7224 */ /* 0x000fe200078e00ff */
[----:B------:R-:W3:Y:S01]  /*2d10*/  LDCU UR6, c[0x0][0x38c] ;  /* 0x00007180ff0677ac */ /* 0x000ee20008000800 */
[----:B------:R-:W-:Y:S01]  /*2d20*/  UMOV UR14, URZ ;  /* 0x000000ff000e7c82 */ /* 0x000fe20008000000 */
[----:B------:R-:W-:Y:S01]  /*2d30*/  UMOV UR13, URZ ;  /* 0x000000ff000d7c82 */ /* 0x000fe20008000000 */
[----:B--2---:R-:W-:Y:S01]  /*2d40*/  ULEA UR5, UR5, UR4, 0x18 ;  /* 0x0000000405057291 */ /* 0x004fe2000f8ec0ff */
[----:B------:R-:W-:Y:S01]  /*2d50*/  UMOV UR24, 0x0 ;  /* 0x0000000000187882 */ /* 0x000fe20000000000 */
[----:B------:R-:W-:-:S02]  /*2d60*/  UMOV UR25, 0x8418410 ;  /* 0x0841841000197882 */ /* 0x000fc40000000000 */
[----:B------:R-:W-:Y:S02]  /*2d70*/  UIADD3 UR10, UPT, UPT, UR5, 0x18400, URZ ;  /* 0x00018400050a7890 */ /* 0x000fe4000fffe0ff */
[----:B------:R-:W-:Y:S02]  /*2d80*/  UIADD3 UR15, UPT, UPT, UR5, 0xc400, URZ ;  /* 0x0000c400050f7890 */ /* 0x000fe4000fffe0ff */
[----:B----4-:R-:W-:Y:S01]  /*2d90*/  UIADD3 UR7, UPT, UPT, UR7, 0x7f, URZ ;  /* 0x0000007f07077890 */ /* 0x010fe2000fffe0ff */
[----:B-1----:R-:W1:Y:S01]  /*2da0*/  LDS R0, [UR5+0x110] ;  /* 0x00011005ff007984 */ /* 0x002e620008000800 */
[----:B------:R-:W-:Y:S02]  /*2db0*/  USHF.R.U32.HI UR10, URZ, 0x4, UR10 ;  /* 0x00000004ff0a7899 */ /* 0x000fe4000801160a */
[----:B------:R-:W-:Y:S02]  /*2dc0*/  USHF.R.S32.HI UR4, URZ, 0x1f, UR7 ;  /* 0x0000001fff047899 */ /* 0x000fe40008011407 */
[----:B------:R-:W-:-:S02]  /*2dd0*/  USHF.R.U32.HI UR15, URZ, 0x4, UR15 ;  /* 0x00000004ff0f7899 */ /* 0x000fc4000801160f */
[----:B------:R-:W-:Y:S02]  /*2de0*/  ULEA.HI UR4, UR4, UR7, URZ, 0x7 ;  /* 0x0000000704047291 */ /* 0x000fe4000f8f38ff */
[----:B------:R-:W-:Y:S02]  /*2df0*/  ULOP3.LUT UR10, UR10, 0x3fff, URZ, 0xc0, !UPT ;  /* 0x00003fff0a0a7892 */ /* 0x000fe4000f8ec0ff */
[----:B------:R-:W-:Y:S01]  /*2e00*/  USHF.R.S32.HI UR4, URZ, 0x7, UR4 ;  /* 0x00000007ff047899 */ /* 0x000fe20008011404 */
[----:B------:R-:W-:Y:S01]  /*2e10*/  UMOV UR22, 0x0 ;  /* 0x0000000000167882 */ /* 0x000fe20000000000 */
[----:B------:R-:W-:Y:S02]  /*2e20*/  UMOV UR23, 0x8418410 ;  /* 0x0841841000177882 */ /* 0x000fe40000000000 */
[----:B------:R-:W-:Y:S02]  /*2e30*/  UISETP.LT.AND UP0, UPT, UR4, 0x1, UPT ;  /* 0x000000010400788c */ /* 0x000fe4000bf01270 */
[----:B------:R-:W-:-:S02]  /*2e40*/  ULOP3.LUT UR15, UR15, 0x3fff, URZ, 0xc0, !UPT ;  /* 0x00003fff0f0f7892 */ /* 0x000fc4000f8ec0ff */
[----:B------:R-:W-:Y:S02]  /*2e50*/  USEL UR9, UR4, 0x1, !UP0 ;  /* 0x0000000104097887 */ /* 0x000fe4000c000000 */
[----:B------:R-:W-:Y:S02]  /*2e60*/  ULOP3.LUT UR10, UR10, 0x4000000, URZ, 0xfc, !UPT ;  /* 0x040000000a0a7892 */ /* 0x000fe4000f8efcff */
[----:B------:R-:W-:Y:S02]  /*2e70*/  UIADD3 UR9, UPT, UPT, -UR9, URZ, URZ ;  /* 0x000000ff09097290 */ /* 0x000fe4000fffe1ff */
[----:B---3--:R-:W-:Y:S01]  /*2e80*/  UISETP.GE.AND UP3, UPT, UR6, 0x1, UPT ;  /* 0x000000010600788c */ /* 0x008fe2000bf66270 */
[----:B------:R-:W-:Y:S01]  /*2e90*/  UMOV UR20, 0x0 ;  /* 0x0000000000147882 */ /* 0x000fe20000000000 */
[----:B------:R-:W-:Y:S01]  /*2ea0*/  UMOV UR21, 0x8418410 ;  /* 0x0841841000157882 */ /* 0x000fe20000000000 */
[----:B------:R-:W-:Y:S01]  /*2eb0*/  UMOV UR18, 0x0 ;  /* 0x0000000000127882 */ /* 0x000fe20000000000 */
[----:B------:R-:W-:Y:S01]  /*2ec0*/  UMOV UR19, 0x8418410 ;  /* 0x0841841000137882 */ /* 0x000fe20000000000 */
[----:B-1----:R-:W-:-:S15]  /*2ed0*/  R2UR UR16, R0 ;  /* 0x00000000001072ca */ /* 0x002fde00000e0000 */
.L_x_58:
[----:B------:R-:W-:Y:S02]  /*2ee0*/  LEA R0, R10, UR5, 0x3 ;  /* 0x000000050a007c11 */ /* 0x000fe4000f8e18ff */
[----:B------:R-:W-:Y:S02]  /*2ef0*/  SHF.L.U32 R5, R9, 0x1f, RZ ;  /* 0x0000001f09057819 */ /* 0x000fe400000006ff */
[----:B------:R-:W-:Y:S01]  /*2f00*/  PLOP3.LUT P0, PT, PT, PT, UP3, 0x80, 0x8 ;  /* 0x000000000008781c */ /* 0x000fe20003f0f038 */
[----:B------:R-:W-:Y:S01]  /*2f10*/  VIADD R3, R0, 0x90 ;  /* 0x0000009000037836 */ /* 0x000fe20000000000 */
[----:B-1----:R-:W1:Y:S02]  /*2f20*/  SYNCS.PHASECHK.TRANS64.TRYWAIT P1, [R0+URZ+0x80], R5 ;  /* 0x00008005000075a7 */ /* 0x002e6400080211ff */
[----:B-1-3--:R-:W-:Y:S09]  /*2f30*/  @!P1 BRA `(.L_x_52) ;  /* 0x0000008400049947 */ /* 0x00aff20003800000 */
.L_x_138:
[----:B------:R-:W-:Y:S01]  /*2f40*/  LEA R4, R10, UR5, 0x4 ;  /* 0x000000050a047c11 */ /* 0x000fe2000f8e20ff */
[----:B------:R-:W-:Y:S01]  /*2f50*/  @UP3 ULEA UR6, UR13, UR5, 0x3 ;  /* 0x000000050d063291 */ /* 0x000fe2000f8e18ff */
[----:B------:R-:W-:Y:S01]  /*2f60*/  PLOP3.LUT P2, PT, PT, PT, PT, 0x80, 0x8 ;  /* 0x000000000008781c */ /* 0x000fe20003f4f070 */
[----:B------:R-:W-:Y:S01]  /*2f70*/  ULEA UR7, UR14, UR5, 0x3 ;  /* 0x000000050e077291 */ /* 0x000fe2000f8e18ff */
[----:B------:R-:W-:Y:S01]  /*2f80*/  PRMT R3, RZ, 0x654, R3 ;  /* 0x00000654ff037816 */ /* 0x000fe20000000003 */
[----:B------:R-:W-:Y:S01]  /*2f90*/  ULEA UR8, UR14, UR16, 0x8 ;  /* 0x000000100e087291 */ /* 0x000fe2000f8e40ff */
[----:B-1----:R-:W1:Y:S01]  /*2fa0*/  LDS.128 R4, [R4+0xf0] ;  /* 0x0000f00004047984 */ /* 0x002e620000000c00 */
[----:B------:R-:W-:Y:S02]  /*2fb0*/  @P0 SHF.L.U32 R2, R8, 0x1f, RZ ;  /* 0x0000001f08020819 */ /* 0x000fe400000006ff */
[----:B------:R-:W-:Y:S01]  /*2fc0*/  SHF.L.U32 R0, R11, 0x1f, RZ ;  /* 0x0000001f0b007819 */ /* 0x000fe200000006ff */
[----:B------:R-:W-:Y:S01]  /*2fd0*/  @!PT LDS RZ, [RZ] ;  /* 0x00000000fffff984 */ /* 0x000fe20000000800 */
[----:B------:R-:W-:Y:S01]  /*2fe0*/  @!PT LDS RZ, [RZ] ;  /* 0x00000000fffff984 */ /* 0x000fe20000000800 */
[----:B------:R-:W-:Y:S01]  /*2ff0*/  @!PT LDS RZ, [RZ] ;  /* 0x00000000fffff984 */ /* 0x000fe20000000800 */
[----:B------:R-:W-:Y:S01]  /*3000*/  @!PT LDS RZ, [RZ] ;  /* 0x00000000fffff984 */ /* 0x000fe20000000800 */
[----:B------:R2:W-:Y:S06]  /*3010*/  MEMBAR.ALL.CTA ;  /* 0x0000000000007992 */ /* 0x0005ec0000008000 */
[----:B--2---:R-:W2:Y:S02]  /*3020*/  FENCE.VIEW.ASYNC.S ;  /* 0x00000000000073c6 */ /* 0x004ea40000000000 */
[----:B--2---:R2:W-:Y:S01]  /*3030*/  SYNCS.ARRIVE.TRANS64.RED.A1T0 RZ, [R3+URZ], RZ ;  /* 0x000000ff03ff79a7 */ /* 0x0045e200081004ff */
[----:B------:R2:W3:Y:S01]  /*3040*/  @P0 SYNCS.PHASECHK.TRANS64.TRYWAIT P2, [UR6], R2 ;  /* 0x00000002ff0005a7 */ /* 0x0004e20008041106 */
[----:B-1----:R-:W-:Y:S01]  /*3050*/  LOP3.LUT P1, RZ, R6, 0x1, RZ, 0xc0, !PT ;  /* 0x0000000106ff7812 */ /* 0x002fe2000782c0ff */
[----:B------:R-:W1:Y:S02]  /*3060*/  SYNCS.PHASECHK.TRANS64.TRYWAIT P0, [UR7+0xb0], R0 ;  /* 0x0000b000ff0075a7 */ /* 0x000e640008001107 */
[----:B-123--:R-:W-:Y:S10]  /*3070*/  @!P0 BRA `(.L_x_53) ;  /* 0x0000008000c88947 */ /* 0x00eff40003800000 */
.L_x_140:
[----:B------:R-:W-:Y:S01]  /*3080*/  IADD3 R10, PT, PT, R10, 0x1, RZ ;  /* 0x000000010a0a7810 */ /* 0x000fe20007ffe0ff */
[----:B------:R-:W-:Y:S06]  /*3090*/  BRA.U !UP3, `(.L_x_54) ;  /* 0x000000010bc07547 */ /* 0x000fec000b800000 */
[----:B------:R-:W-:Y:S01]  /*30a0*/  UPLOP3.LUT UP4, UPT, UPT, UPT, UPT, 0x40, 0x4 ;  /* 0x000000000004789c */ /* 0x000fe20003f8e870 */
[----:B------:R-:W-:Y:S01]  /*30b0*/  UMOV UR12, UR9 ;  /* 0x00000009000c7c82 */ /* 0x000fe20008000000 */
[----:B------:R-:W-:Y:S01]  /*30c0*/  UMOV UR11, UR4 ;  /* 0x00000004000b7c82 */ /* 0x000fe20008000000 */
[----:B------:R-:W-:-:S08]  /*30d0*/  UMOV UR17, UR13 ;  /* 0x0000000d00117c82 */ /* 0x000fd00008000000 */
.L_x_57:
[----:B------:R-:W-:Y:S02]  /*30e0*/  UIADD3 UR12, UPT, UPT, UR12, 0x1, URZ ;  /* 0x000000010c0c7890 */ /* 0x000fe4000fffe0ff */
[----:B--2---:R-:W-:Y:S02]  /*30f0*/  ULEA UR6, UR17, UR5, 0x3 ;  /* 0x0000000511067291 */ /* 0x004fe4000f8e18ff */
[----:B------:R-:W-:Y:S01]  /*3100*/  UISETP.NE.AND UP0, UPT, UR12, URZ, UPT ;  /* 0x000000ff0c00728c */ /* 0x000fe2000bf05270 */
[----:B---3--:R-:W-:Y:S10]  /*3110*/  @P2 BRA `(.L_x_55) ;  /* 0x00000000000c2947 */ /* 0x008ff40003800000 */
[----:B-1----:R-:W-:Y:S04]  /*3120*/  SHF.L.U32 R3, R8, 0x1f, RZ ;  /* 0x0000001f08037819 */ /* 0x002fe800000006ff */
[----:B------:R-:W1:Y:S02]  /*3130*/  SYNCS.PHASECHK.TRANS64.TRYWAIT P0, [UR6], R3 ;  /* 0x00000003ff0075a7 */ /* 0x000e640008001106 */
[----:B-1----:R-:W-:Y:S05]  /*3140*/  @!P0 BRA `(.L_x_56) ;  /* 0x0000008000ac8947 */ /* 0x002fea0003800000 */
.L_x_55:
[----:B------:R-:W-:Y:S01]  /*3150*/  UISETP.NE.AND UP1, UPT, UR11, 0x1, UPT ;  /* 0x000000010b00788c */ /* 0x000fe2000bf25270 */
[----:B------:R-:W-:Y:S01]  /*3160*/  PLOP3.LUT P2, PT, PT, PT, PT, 0x80, 0x8 ;  /* 0x000000000008781c */ /* 0x000fe20003f4f070 */
[----:B------:R-:W-:Y:S02]  /*3170*/  UIADD3 UR13, UPT, UPT, UR17, 0x1, URZ ;  /* 0x00000001110d7890 */ /* 0x000fe4000fffe0ff */
[----:B------:R-:W-:Y:S02]  /*3180*/  ULEA UR28, UR17, UR15, 0xa ;  /* 0x0000000f111c7291 */ /* 0x000fe4000f8e50ff */
[----:B------:R-:W-:Y:S01]  /*3190*/  UISETP.NE.AND UP2, UPT, UR13, 0x3, UPT ;  /* 0x000000030d00788c */ /* 0x000fe2000bf45270 */
[----:B------:R-:W-:Y:S01]  /*31a0*/  PLOP3.LUT P0, PT, PT, PT, UP1, 0x80, 0x8 ;  /* 0x000000000008781c */ /* 0x000fe20003f0f018 */
[----:B------:R-:W-:Y:S02]  /*31b0*/  UIADD3 UR40, UPT, UPT, UR28, 0x100, URZ ;  /* 0x000001001c287890 */ /* 0x000fe4000fffe0ff */
[----:B------:R-:W-:Y:S02]  /*31c0*/  USEL UR27, URZ, 0x1, UP2 ;  /* 0x00000001ff1b7887 */ /* 0x000fe40009000000 */
[----:B------:R-:W-:Y:S02]  /*31d0*/  USEL UR13, UR13, URZ, UP2 ;  /* 0x000000ff0d0d7287 */ /* 0x000fe40009000000 */
[----:B------:R-:W-:Y:S02]  /*31e0*/  UIADD3 UR36, UPT, UPT, UR28, 0x200, URZ ;  /* 0x000002001c247890 */ /* 0x000fe4000fffe0ff */
[----:B------:R-:W-:Y:S01]  /*31f0*/  @UP1 ULEA UR26, UR13, UR5, 0x3 ;  /* 0x000000050d1a1291 */ /* 0x000fe2000f8e18ff */
[----:B------:R-:W-:Y:S01]  /*3200*/  LOP3.LUT R8, R8, UR27, RZ, 0x3c, !PT ;  /* 0x0000001b08087c12 */ /* 0x000fe2000f8e3cff */
[----:B------:R-:W-:Y:S02]  /*3210*/  UIADD3 UR32, UPT, UPT, UR28, 0x300, URZ ;  /* 0x000003001c207890 */ /* 0x000fe4000fffe0ff */
[----:B------:R-:W-:Y:S01]  /*3220*/  UIADD3 UR6, UPT, UPT, UR6, 0x18, URZ ;  /* 0x0000001806067890 */ /* 0x000fe2000fffe0ff */
[----:B-1----:R-:W-:Y:S01]  /*3230*/  @P0 SHF.L.U32 R0, R8, 0x1f, RZ ;  /* 0x0000001f08000819 */ /* 0x002fe200000006ff */
[----:B------:R-:W-:Y:S01]  /*3240*/  UIADD3 UR11, UPT, UPT, UR11, -0x1, URZ ;  /* 0xffffffff0b0b7890 */ /* 0x000fe2000fffe0ff */
[----:B------:R-:W-:Y:S02]  /*3250*/  UMOV UR29, 0x40004040 ;  /* 0x40004040001d7882 */ /* 0x000fe40000000000 */
[----:B------:R2:W3:Y:S01]  /*3260*/  @P0 SYNCS.PHASECHK.TRANS64.TRYWAIT P2, [UR26], R0 ;  /* 0x00000000ff0005a7 */ /* 0x0004e2000804111a */
[----:B------:R-:W-:Y:S01]  /*3270*/  ULEA UR26, UR17, UR10, 0xb ;  /* 0x0000000a111a7291 */ /* 0x000fe2000f8e58ff */
[----:B------:R-:W-:Y:S01]  /*3280*/  UMOV UR27, 0x40004040 ;  /* 0x40004040001b7882 */ /* 0x000fe20000000000 */
[----:B------:R-:W-:Y:S02]  /*3290*/  UMOV UR41, 0x40004040 ;  /* 0x4000404000297882 */ /* 0x000fe40000000000 */
[----:B------:R-:W-:Y:S02]  /*32a0*/  UIADD3 UR38, UPT, UPT, UR26, 0x100, URZ ;  /* 0x000001001a267890 */ /* 0x000fe4000fffe0ff */
[----:B------:R-:W-:Y:S02]  /*32b0*/  UIADD3 UR34, UPT, UPT, UR26, 0x200, URZ ;  /* 0x000002001a227890 */ /* 0x000fe4000fffe0ff */
[----:B------:R-:W-:Y:S01]  /*32c0*/  UIADD3 UR30, UPT, UPT, UR26, 0x300, URZ ;  /* 0x000003001a1e7890 */ /* 0x000fe2000fffe0ff */
[----:B------:R2:W-:Y:S01]  /*32d0*/  UTCQMMA gdesc[UR28], gdesc[UR26], tmem[UR8], tmem[UR24], idesc[UR25], UP4 ;  /* 0x00ff181a1c0075ea */ /* 0x0005e2000a000308 */
[----:B------:R-:W-:Y:S01]  /*32e0*/  UPLOP3.LUT UP4, UPT, UPT, UPT, UPT, 0x80, 0x8 ;  /* 0x000000000008789c */ /* 0x000fe20003f8f070 */
[----:B------:R-:W-:Y:S01]  /*32f0*/  UMOV UR39, 0x40004040 ;  /* 0x4000404000277882 */ /* 0x000fe20000000000 */
[----:B------:R-:W-:Y:S01]  /*3300*/  UMOV UR37, 0x40004040 ;  /* 0x4000404000257882 */ /* 0x000fe20000000000 */
[----:B------:R2:W-:Y:S01]  /*3310*/  UTCQMMA gdesc[UR40], gdesc[UR38], tmem[UR8], tmem[UR22], idesc[UR23], UPT ;  /* 0x00ff1626280075ea */ /* 0x0005e2000b800308 */
[----:B------:R-:W-:Y:S01]  /*3320*/  UMOV UR35, 0x40004040 ;  /* 0x4000404000237882 */ /* 0x000fe20000000000 */
[----:B------:R-:W-:Y:S01]  /*3330*/  UMOV UR33, 0x40004040 ;  /* 0x4000404000217882 */ /* 0x000fe20000000000 */
[----:B------:R-:W-:Y:S01]  /*3340*/  UMOV UR31, 0x40004040 ;  /* 0x40004040001f7882 */ /* 0x000fe20000000000 */
[----:B------:R2:W-:Y:S01]  /*3350*/  UTCQMMA gdesc[UR36], gdesc[UR34], tmem[UR8], tmem[UR20], idesc[UR21], UPT ;  /* 0x00ff1422240075ea */ /* 0x0005e2000b800308 */
[----:B------:R2:W-:Y:S01]  /*3360*/  UTCQMMA gdesc[UR32], gdesc[UR30], tmem[UR8], tmem[UR18], idesc[UR19], UPT ;  /* 0x00ff121e200075ea */ /* 0x0005e2000b800308 */
[----:B------:R2:W-:Y:S01]  /*3370*/  UTCBAR [UR6], URZ ;  /* 0x000000ff060073e9 */ /* 0x0005e200080000ff */
[----:B------:R-:W-:Y:S01]  /*3380*/  UMOV UR17, UR13 ;  /* 0x0000000d00117c82 */ /* 0x000fe20008000000 */
[----:B------:R-:W-:Y:S05]  /*3390*/  BRA.U UP0, `(.L_x_57) ;  /* 0xfffffffd00507547 */ /* 0x000fea000b83ffff */
.L_x_54:
[----:B------:R-:W-:Y:S01]  /*33a0*/  UIADD3 UR14, UPT, UPT, UR14, 0x1, URZ ;  /* 0x000000010e0e7890 */ /* 0x000fe2000fffe0ff */
[C---:B------:R-:W-:Y:S01]  /*33b0*/  ISETP.NE.AND P0, PT, R10.reuse, 0x2, PT ;  /* 0x000000020a00780c */ /* 0x040fe20003f05270 */
[----:B------:R-:W-:Y:S02]  /*33c0*/  UIADD3 UR7, UPT, UPT, UR7, 0xa0, URZ ;  /* 0x000000a007077890 */ /* 0x000fe4000fffe0ff */
[----:B------:R-:W-:Y:S01]  /*33d0*/  UISETP.NE.AND UP0, UPT, UR14, 0x2, UPT ;  /* 0x000000020e00788c */ /* 0x000fe2000bf05270 */
[----:B-12---:R-:W-:Y:S02]  /*33e0*/  SEL R0, RZ, 0x1, P0 ;  /* 0x00000001ff007807 */ /* 0x006fe40000000000 */
[----:B------:R-:W-:Y:S01]  /*33f0*/  SEL R10, R10, RZ, P0 ;  /* 0x000000ff0a0a7207 */ /* 0x000fe20000000000 */
[----:B------:R-:W-:Y:S01]  /*3400*/  USEL UR6, URZ, 0x1, UP0 ;  /* 0x00000001ff067887 */ /* 0x000fe20008000000 */
[----:B------:R-:W-:Y:S01]  /*3410*/  LOP3.LUT R9, R9, R0, RZ, 0x3c, !PT ;  /* 0x0000000009097212 */ /* 0x000fe200078e3cff */
[----:B------:R-:W-:Y:S01]  /*3420*/  USEL UR14, UR14, URZ, UP0 ;  /* 0x000000ff0e0e7287 */ /* 0x000fe20008000000 */
[----:B------:R1:W-:Y:S03]  /*3430*/  UTCBAR [UR7], URZ ;  /* 0x000000ff070073e9 */ /* 0x0003e600080000ff */
[----:B------:R-:W-:Y:S01]  /*3440*/  LOP3.LUT R11, R11, UR6, RZ, 0x3c, !PT ;  /* 0x000000060b0b7c12 */ /* 0x000fe2000f8e3cff */
[----:B------:R-:W-:Y:S07]  /*3450*/  @P1 BRA `(.L_x_58) ;  /* 0xfffffff800a01947 */ /* 0x000fee000383ffff */
[----:B------:R-:W2:Y:S01]  /*3460*/  S2UR UR4, SR_CgaCtaId ;  /* 0x00000000000479c3 */ /* 0x000ea20000008800 */
[----:B------:R-:W-:Y:S01]  /*3470*/  ELECT P0, URZ, PT ;  /* 0x0000000000ff782f */ /* 0x000fe20003800000 */
[----:B------:R-:W-:Y:S01]  /*3480*/  IMAD.MOV.U32 R0, RZ, RZ, 0x1 ;  /* 0x00000001ff007424 */ /* 0x000fe200078e00ff */
[----:B------:R-:W-:Y:S01]  /*3490*/  UIADD3 UR5, UPT, UPT, UR5, 0xb0, URZ ;  /* 0x000000b005057890 */ /* 0x000fe2000fffe0ff */
[----:B------:R-:W-:Y:S01]  /*34a0*/  SHF.L.U32 R3, R11, 0x1f, RZ ;  /* 0x0000001f0b037819 */ /* 0x000fe200000006ff */
[----:B------:R-:W-:-:S03]  /*34b0*/  UMOV UR6, 0x40 ;  /* 0x0000004000067882 */ /* 0x000fc60000000000 */
[----:B------:R-:W-:Y:S01]  /*34c0*/  UVIRTCOUNT.DEALLOC.SMPOOL 0x80 ;  /* 0x000000800000784c */ /* 0x000fe20000000000 */
[----:B--2---:R-:W-:Y:S02]  /*34d0*/  ULEA UR4, UR4, UR6, 0x18 ;  /* 0x0000000604047291 */ /* 0x004fe4000f8ec0ff */
[----:B------:R-:W-:-:S07]  /*34e0*/  ULEA UR6, UR14, UR5, 0x3 ;  /* 0x000000050e067291 */ /* 0x000fce000f8e18ff */
[----:B------:R2:W-:Y:S02]  /*34f0*/  @P0 STS.U8 [UR4+0x1c], R0 ;  /* 0x00001c00ff000988 */ /* 0x0005e40008000004 */
[----:B------:R-:W4:Y:S02]  /*3500*/  SYNCS.PHASECHK.TRANS64.TRYWAIT P0, [UR6], R3 ;  /* 0x00000003ff0075a7 */ /* 0x000f240008001106 */
[----:B--2-4-:R-:W-:Y:S05]  /*3510*/  @!P0 BRA `(.L_x_59) ;  /* 0x0000007c00d08947 */ /* 0x014fea0003800000 */
.L_x_143:
[----:B-1----:R-:W-:-:S04]  /*3520*/  UIADD3 UR7, UPT, UPT, UR14, 0x1, URZ ;  /* 0x000000010e077890 */ /* 0x002fc8000fffe0ff */
[----:B------:R-:W-:-:S04]  /*3530*/  UISETP.NE.AND UP0, UPT, UR7, 0x2, UPT ;  /* 0x000000020700788c */ /* 0x000fc8000bf05270 */
[----:B------:R-:W-:Y:S02]  /*3540*/  USEL UR6, URZ, 0x1, UP0 ;  /* 0x00000001ff067887 */ /* 0x000fe40008000000 */
[----:B------:R-:W-:-:S04]  /*3550*/  USEL UR7, UR7, URZ, UP0 ;  /* 0x000000ff07077287 */ /* 0x000fc80008000000 */
[----:B------:R-:W-:Y:S01]  /*3560*/  ULEA UR7, UR7, UR5, 0x3 ;  /* 0x0000000507077291 */ /* 0x000fe2000f8e18ff */
[----:B--2---:R-:W-:-:S04]  /*3570*/  LOP3.LUT R3, R11, UR6, RZ, 0x3c, !PT ;  /* 0x000000060b037c12 */ /* 0x004fc8000f8e3cff */
[----:B------:R-:W-:-:S04]  /*3580*/  SHF.L.U32 R3, R3, 0x1f, RZ ;  /* 0x0000001f03037819 */ /* 0x000fc800000006ff */
[----:B------:R-:W1:Y:S02]  /*3590*/  SYNCS.PHASECHK.TRANS64.TRYWAIT P0, [UR7], R3 ;  /* 0x00000003ff0075a7 */ /* 0x000e640008001107 */
[----:B-1----:R-:W-:Y:S05]  /*35a0*/  @!P0 BRA `(.L_x_60) ;  /* 0x0000007c00c48947 */ /* 0x002fea0003800000 */
.L_x_145:
[----:B------:R-:W-:Y:S01]  /*35b0*/  NOP ;  /* 0x0000000000007918 */ /* 0x000fe20000000000 */
[----:B-1----:R-:W1:Y:S01]  /*35c0*/  LDS R0, [UR4+0x14] ;  /* 0x00001404ff007984 */ /* 0x002e620008000800 */
[----:B------:R-:W-:Y:S01]  /*35d0*/  ULOP3.LUT UR6, UR16, 0xffff, URZ, 0xc0, !UPT ;  /* 0x0000ffff10067892 */ /* 0x000fe2000f8ec0ff */
[----:B------:R-:W-:Y:S01]  /*35e0*/  UMOV UR8, 0xffff ;  /* 0x0000ffff00087882 */ /* 0x000fe20000000000 */
[----:B------:R-:W-:Y:S02]  /*35f0*/  UMOV UR5, 0x1 ;  /* 0x0000000100057882 */ /* 0x000fe40000000000 */
[----:B------:R-:W-:-:S04]  /*3600*/  USHF.R.U32.HI UR6, URZ, 0x5, UR6 ;  /* 0x00000005ff067899 */ /* 0x000fc80008011606 */
[----:B------:R-:W-:Y:S02]  /*3610*/  USHF.L.U32 UR8, UR8, UR6, URZ ;  /* 0x0000000608087299 */ /* 0x000fe400080006ff */
[----:B------:R-:W-:-:S04]  /*3620*/  USHF.L.U32 UR5, UR5, UR6, URZ ;  /* 0x0000000605057299 */ /* 0x000fc800080006ff */
[----:B-1----:R-:W-:-:S04]  /*3630*/  LOP3.LUT R0, R0, UR8, RZ, 0xc0, !PT ;  /* 0x0000000800007c12 */ /* 0x002fc8000f8ec0ff */
[----:B------:R-:W-:-:S13]  /*3640*/  ISETP.NE.AND P0, PT, R0, UR8, PT ;  /* 0x0000000800007c0c */ /* 0x000fda000bf05270 */
[----:B------:R-:W-:Y:S05]  /*3650*/  @P0 BRA `(.L_x_61) ;  /* 0x0000000000580947 */ /* 0x000fea0003800000 */
[----:B------:R-:W1:Y:S02]  /*3660*/  LDS R0, [UR4+0x18] ;  /* 0x00001804ff007984 */ /* 0x000e640008000800 */
[----:B-1----:R-:W-:-:S04]  /*3670*/  LOP3.LUT R0, R0, UR5, RZ, 0xc0, !PT ;  /* 0x0000000500007c12 */ /* 0x002fc8000f8ec0ff */
[----:B------:R-:W-:-:S13]  /*3680*/  ISETP.NE.AND P0, PT, R0, UR5, PT ;  /* 0x0000000500007c0c */ /* 0x000fda000bf05270 */
[----:B------:R-:W-:Y:S05]  /*3690*/  @P0 BRA `(.L_x_62) ;  /* 0x00000000003c0947 */ /* 0x000fea0003800000 */
[----:B------:R-:W1:Y:S01]  /*36a0*/  S2R R2, SR_LANEID ;  /* 0x0000000000027919 */ /* 0x000e620000000000 */
[----:B------:R-:W-:Y:S01]  /*36b0*/  ULOP3.LUT UR8, URZ, UR8, URZ, 0x33, !UPT ;  /* 0x00000008ff087292 */ /* 0x000fe2000f8e33ff */
[----:B------:R-:W-:Y:S01]  /*36c0*/  LOP3.LUT R4, RZ, UR5, RZ, 0x33, !PT ;  /* 0x00000005ff047c12 */ /* 0x000fe2000f8e33ff */
[----:B------:R-:W-:Y:S02]  /*36d0*/  VOTEU.ANY UR7, UPT, PT ;  /* 0x0000000000077886 */ /* 0x000fe400038e0100 */
[----:B------:R-:W-:Y:S01]  /*36e0*/  UFLO.U32 UR7, UR7 ;  /* 0x00000007000772bd */ /* 0x000fe200080e0000 */
[----:B------:R-:W2:Y:S01]  /*36f0*/  REDUX UR5, R4 ;  /* 0x00000000040573c4 */ /* 0x000ea20000000000 */
[----:B------:R-:W-:-:S06]  /*3700*/  IMAD.U32 R0, RZ, RZ, UR8 ;  /* 0x00000008ff007e24 */ /* 0x000fcc000f8e00ff */
[----:B------:R4:W-:Y:S01]  /*3710*/  UTCATOMSWS.AND URZ, UR8 ;  /* 0x0000000800ff79e3 */ /* 0x0009e20008000000 */
[----:B------:R-:W3:Y:S01]  /*3720*/  REDUX UR6, R0 ;  /* 0x00000000000673c4 */ /* 0x000ee20000000000 */
[----:B-1----:R-:W-:Y:S01]  /*3730*/  ISETP.EQ.U32.AND P0, PT, R2, UR7, PT ;  /* 0x0000000702007c0c */ /* 0x002fe2000bf02070 */
[----:B--2---:R-:W-:Y:S01]  /*3740*/  IMAD.U32 R2, RZ, RZ, UR5 ;  /* 0x00000005ff027e24 */ /* 0x004fe2000f8e00ff */
[----:B---3--:R-:W-:-:S11]  /*3750*/  MOV R3, UR6 ;  /* 0x0000000600037c02 */ /* 0x008fd60008000f00 */
[----:B------:R4:W-:Y:S04]  /*3760*/  @P0 ATOMS.AND RZ, [UR4+0x14], R3 ;  /* 0x00001403ffff098c */ /* 0x0009e8000a800004 */
[----:B------:R4:W-:Y:S01]  /*3770*/  @P0 ATOMS.AND RZ, [UR4+0x18], R2 ;  /* 0x00001802ffff098c */ /* 0x0009e2000a800004 */
[----:B------:R-:W-:Y:S05]  /*3780*/  BRA `(.L_x_63) ;  /* 0x0000000000147947 */ /* 0x000fea0003800000 */
.L_x_62:
[----:B------:R-:W-:Y:S02]  /*3790*/  MOV R2, 0x37b0 ;  /* 0x000037b000027802 */ /* 0x000fe40000000f00 */
[----:B---3-5:R-:W-:Y:S05]  /*37a0*/  CALL.REL.NOINC `($__internal_0_$__cuda_sm10x_tcgen05_guardrail_trap_col_being_dealloced_not_returned_by_alloc) ;  /* 0x0000008000a87944 */ /* 0x028fea0003c00000 */
[----:B------:R-:W-:Y:S05]  /*37b0*/  BRA `(.L_x_63) ;  /* 0x0000000000087947 */ /* 0x000fea0003800000 */
.L_x_61:
[----:B------:R-:W-:Y:S02]  /*37c0*/  MOV R2, 0x37e0 ;  /* 0x000037e000027802 */ /* 0x000fe40000000f00 */
[----:B---3-5:R-:W-:Y:S05]  /*37d0*/  CALL.REL.NOINC `($__internal_2_$__cuda_sm10x_tcgen05_guardrail_trap_unallocated_columns_being_dealloced) ;  /* 0x0000008000b47944 */ /* 0x028fea0003c00000 */
.L_x_63:
[----:B------:R-:W-:Y:S01]  /*37e0*/  NOP ;  /* 0x0000000000007918 */ /* 0x000fe20000000000 */
[----:B----4-:R-:W-:Y:S05]  /*37f0*/  EXIT ;  /* 0x000000000000794d */ /* 0x010fea0003800000 */
.L_x_47:
[----:B------:R-:W-:-:S09]  /*3800*/  UISETP.NE.OR UP2, UPT, UR8, 0x3, !UP2 ;  /* 0x000000030800788c */ /* 0x000fd2000d745670 */
[----:B------:R-:W-:Y:S05]  /*3810*/  BRA.U UP2, `(.L_x_64) ;  /* 0x0000001102147547 */ /* 0x000fea000b800000 */
[----:B------:R-:W1:Y:S01]  /*3820*/  LDC R0, c[0x0][0xb30] ;  /* 0x0002cc00ff007b82 */ /* 0x000e620000000800 */
[----:B------:R-:W2:Y:S01]  /*3830*/  LDCU.64 UR8, c[0x0][0x888] ;  /* 0x00011100ff0877ac */ /* 0x000ea20008000a00 */
[----:B------:R-:W-:Y:S02]  /*3840*/  HFMA2 R29, -RZ, RZ, 0, 0 ;  /* 0x00000000ff1d7431 */ /* 0x000fe400000001ff */
[----:B------:R-:W-:Y:S01]  /*3850*/  IMAD.MOV.U32 R31, RZ, RZ, 0x1 ;  /* 0x00000001ff1f7424 */ /* 0x000fe200078e00ff */
[----:B------:R-:W-:Y:S01]  /*3860*/  MOV R23, 0x2000 ;  /* 0x0000200000177802 */ /* 0x000fe20000000f00 */
[----:B------:R-:W4:Y:S01]  /*3870*/  LDCU.64 UR4, c[0x0][0x890] ;  /* 0x00011200ff0477ac */ /* 0x000f220008000a00 */
[----:B------:R-:W-:Y:S01]  /*3880*/  IMAD.MOV.U32 R30, RZ, RZ, RZ ;  /* 0x000000ffff1e7224 */ /* 0x000fe200078e00ff */
[----:B------:R-:W3:Y:S01]  /*3890*/  LDC R19, c[0x0][0x370] ;  /* 0x0000dc00ff137b82 */ /* 0x000ee20000000800 */
[----:B------:R-:W-:Y:S01]  /*38a0*/  UMOV UR7, 0x400 ;  /* 0x0000040000077882 */ /* 0x000fe20000000000 */
[----:B------:R-:W-:-:S02]  /*38b0*/  UPLOP3.LUT UP1, UPT, UPT, UPT, UPT, 0x40, 0x4 ;  /* 0x000000000004789c */ /* 0x000fc40003f2e870 */
[----:B------:R-:W-:-:S04]  /*38c0*/  ULEA UR7, UR37, UR7, 0x18 ;  /* 0x0000000725077291 */ /* 0x000fc8000f8ec0ff */
[----:B------:R-:W3:Y:S01]  /*38d0*/  LDC R2, c[0x0][0xb0c] ;  /* 0x0002c300ff027b82 */ /* 0x000ee20000000800 */
[----:B------:R-:W-:Y:S02]  /*38e0*/  UIADD3 UR13, UPT, UPT, UR7, 0x48, URZ ;  /* 0x00000048070d7890 */ /* 0x000fe4000fffe0ff */
[----:B--2---:R-:W-:Y:S02]  /*38f0*/  UISETP.NE.U32.AND UP2, UPT, UR8, URZ, UPT ;  /* 0x000000ff0800728c */ /* 0x004fe4000bf45070 */
[----:B------:R-:W-:Y:S02]  /*3900*/  UIADD3 UR33, UPT, UPT, UR7, 0x30, URZ ;  /* 0x0000003007217890 */ /* 0x000fe4000fffe0ff */
[----:B----4-:R-:W-:Y:S01]  /*3910*/  UISETP.NE.U32.AND UP3, UPT, UR4, URZ, UPT ;  /* 0x000000ff0400728c */ /* 0x010fe2000bf65070 */
[----:B------:R-:W2:Y:S01]  /*3920*/  LDC R18, c[0x0][0xb20] ;  /* 0x0002c800ff127b82 */ /* 0x000ea20000000800 */
[----:B-1----:R-:W-:Y:S01]  /*3930*/  ISETP.NE.AND P1, PT, R0, 0x1, PT ;  /* 0x000000010000780c */ /* 0x002fe20003f25270 */
[----:B------:R-:W-:-:S02]  /*3940*/  UISETP.NE.AND.EX UP2, UPT, UR9, URZ, UPT, UP2 ;  /* 0x000000ff0900728c */ /* 0x000fc4000bf45320 */
[----:B------:R-:W-:Y:S02]  /*3950*/  UIADD3 UR25, UPT, UPT, UR7, 0x38, URZ ;  /* 0x0000003807197890 */ /* 0x000fe4000fffe0ff */
[----:B------:R-:W-:Y:S02]  /*3960*/  UIADD3 UR17, UPT, UPT, UR7, 0x40, URZ ;  /* 0x0000004007117890 */ /* 0x000fe4000fffe0ff */
[----:B------:R-:W1:Y:S01]  /*3970*/  LDC.64 R32, c[0x0][0x348] ;  /* 0x0000d200ff207b82 */ /* 0x000e620000000a00 */
[----:B------:R-:W-:Y:S02]  /*3980*/  UPRMT UR13, UR37, 0x654, UR13 ;  /* 0x00000654250d7896 */ /* 0x000fe4000800000d */
[----:B------:R-:W-:-:S05]  /*3990*/  UISETP.NE.AND.EX UP3, UPT, UR5, URZ, UPT, UP3 ;  /* 0x000000ff0500728c */ /* 0x000fca000bf65330 */
[----:B------:R-:W4:Y:S08]  /*39a0*/  LDC.64 R16, c[0x0][0xb10] ;  /* 0x0002c400ff107b82 */ /* 0x000f300000000a00 */
[----:B------:R-:W1:Y:S08]  /*39b0*/  LDC.64 R6, c[0x0][0xb18] ;  /* 0x0002c600ff067b82 */ /* 0x000e700000000a00 */
[----:B------:R-:W1:Y:S08]  /*39c0*/  LDC.64 R4, c[0x0][0xb28] ;  /* 0x0002ca00ff047b82 */ /* 0x000e700000000a00 */
[----:B--23--:R-:W1:Y:S02]  /*39d0*/  LDC R22, c[0x0][0x374] ;  /* 0x0000dd00ff167b82 */ /* 0x00ce640000000800 */
.L_x_75:
[C---:B------:R-:W-:Y:S02]  /*39e0*/  LEA R0, R30.reuse, UR7, 0x3 ;  /* 0x000000071e007c11 */ /* 0x040fe4000f8e18ff */
[----:B------:R-:W-:Y:S02]  /*39f0*/  SHF.L.U32 R3, R29, 0x1f, RZ ;  /* 0x0000001f1d037819 */ /* 0x000fe400000006ff */
[----:B------:R-:W-:Y:S02]  /*3a00*/  LEA R24, R30, UR7, 0x4 ;  /* 0x000000071e187c11 */ /* 0x000fe4000f8e20ff */
[----:B--2---:R-:W2:Y:S02]  /*3a10*/  SYNCS.PHASECHK.TRANS64.TRYWAIT P0, [R0+URZ+0x80], R3 ;  /* 0x00008003000075a7 */ /* 0x004ea400080011ff */
[----:B--2---:R-:W-:Y:S05]  /*3a20*/  @!P0 BRA `(.L_x_65) ;  /* 0x0000007800bc8947 */ /* 0x004fea0003800000 */
.L_x_146:
[----:B------:R-:W-:Y:S01]  /*3a30*/  ISETP.GE.AND P0, PT, R72, 0x1, PT ;  /* 0x000000014800780c */ /* 0x000fe20003f06270 */
[----:B------:R-:W3:Y:S01]  /*3a40*/  LDS.128 R24, [R24+0xf0] ;  /* 0x0000f00018187984 */ /* 0x000ee20000000c00 */
[----:B--2---:R-:W-:Y:S01]  /*3a50*/  VIADD R0, R0, 0x90 ;  /* 0x0000009000007836 */ /* 0x004fe20000000000 */
[----:B------:R-:W-:Y:S01]  /*3a60*/  @!PT LDS RZ, [RZ] ;  /* 0x00000000fffff984 */ /* 0x000fe20000000800 */
[----:B------:R-:W-:Y:S01]  /*3a70*/  @!PT LDS RZ, [RZ] ;  /* 0x00000000fffff984 */ /* 0x000fe20000000800 */
[----:B------:R-:W-:Y:S01]  /*3a80*/  @!PT LDS RZ, [RZ] ;  /* 0x00000000fffff984 */ /* 0x000fe20000000800 */
[----:B------:R-:W-:Y:S01]  /*3a90*/  @!PT LDS RZ, [RZ] ;  /* 0x00000000fffff984 */ /* 0x000fe20000000800 */
[----:B------:R2:W-:Y:S06]  /*3aa0*/  MEMBAR.ALL.CTA ;  /* 0x0000000000007992 */ /* 0x0005ec0000008000 */
[----:B--2---:R-:W2:Y:S01]  /*3ab0*/  FENCE.VIEW.ASYNC.S ;  /* 0x00000000000073c6 */ /* 0x004ea20000000000 */
[----:B------:R-:W-:Y:S04]  /*3ac0*/  PRMT R0, RZ, 0x654, R0 ;  /* 0x00000654ff007816 */ /* 0x000fe80000000000 */
[----:B--2---:R2:W-:Y:S01]  /*3ad0*/  SYNCS.ARRIVE.TRANS64.RED.A1T0 RZ, [R0+URZ], RZ ;  /* 0x000000ff00ff79a7 */ /* 0x0045e200081004ff */
[----:B---3--:R-:W-:Y:S11]  /*3ae0*/  LOP3.LUT P3, RZ, R26, 0x1, RZ, 0xc0, !PT ;  /* 0x000000011aff7812 */ /* 0x008ff6000786c0ff */
[----:B------:R-:W-:Y:S02]  /*3af0*/  @!UPT UIADD3 URZ, UPT, UPT, URZ, URZ, URZ ;  /* 0x000000fffffff290 */ /* 0x000fe4000fffe0ff */
[----:B------:R-:W-:Y:S02]  /*3b00*/  @P3 MOV R13, R24 ;  /* 0x00000018000d3202 */ /* 0x000fe40000000f00 */
[----:B------:R-:W-:Y:S01]  /*3b10*/  @P3 LOP3.LUT R8, R25, 0xffff, RZ, 0xc0, !PT ;  /* 0x0000ffff19083812 */ /* 0x000fe200078ec0ff */
[----:B--2---:R-:W-:Y:S06]  /*3b20*/  @!P0 BRA `(.L_x_66) ;  /* 0x0000000000a48947 */ /* 0x004fec0003800000 */
[----:B-1----:R-:W-:Y:S01]  /*3b30*/  IMAD.HI.U32 R35, R22, R7, RZ ;  /* 0x0000000716237227 */ /* 0x002fe200078e00ff */
[----:B------:R-:W-:Y:S02]  /*3b40*/  ISETP.NE.AND P0, PT, R6, 0x1, PT ;  /* 0x000000010600780c */ /* 0x000fe40003f05270 */
[----:B------:R-:W-:Y:S01]  /*3b50*/  ISETP.NE.AND P2, PT, R72, 0x1, PT ;  /* 0x000000014800780c */ /* 0x000fe20003f45270 */
[----:B----4-:R-:W-:Y:S01]  /*3b60*/  IMAD.HI.U32 R34, R19, R16, RZ ;  /* 0x0000001013227227 */ /* 0x010fe200078e00ff */
[----:B------:R-:W-:Y:S02]  /*3b70*/  SHF.R.U32.HI R35, RZ, R18, R35 ;  /* 0x00000012ff237219 */ /* 0x000fe40000011623 */
[----:B------:R-:W-:Y:S01]  /*3b80*/  ISETP.NE.AND P4, PT, R2, 0x1, PT ;  /* 0x000000010200780c */ /* 0x000fe20003f85270 */
[----:B------:R-:W-:Y:S01]  /*3b90*/  IMAD.HI.U32 R36, R13, R16, RZ ;  /* 0x000000100d247227 */ /* 0x000fe200078e00ff */
[----:B------:R-:W-:Y:S02]  /*3ba0*/  SHF.R.U32.HI R34, RZ, R17, R34 ;  /* 0x00000011ff227219 */ /* 0x000fe40000011622 */
[----:B------:R-:W-:Y:S01]  /*3bb0*/  SEL R3, R22, R35, !P0 ;  /* 0x0000002316037207 */ /* 0x000fe20004000000 */
[C---:B------:R-:W-:Y:S01]  /*3bc0*/  IMAD.HI.U32 R35, R8.reuse, R7, RZ ;  /* 0x0000000708237227 */ /* 0x040fe200078e00ff */
[----:B------:R-:W-:Y:S02]  /*3bd0*/  SEL R11, R19, R34, !P4 ;  /* 0x00000022130b7207 */ /* 0x000fe40006000000 */
[----:B------:R-:W-:Y:S01]  /*3be0*/  SHF.R.U32.HI R36, RZ, R17, R36 ;  /* 0x00000011ff247219 */ /* 0x000fe20000011624 */
[----:B------:R-:W-:Y:S01]  /*3bf0*/  IMAD.HI.U32 R38, R3, R4, RZ ;  /* 0x0000000403267227 */ /* 0x000fe200078e00ff */
[----:B------:R-:W-:Y:S03]  /*3c00*/  SHF.R.U32.HI R35, RZ, R18, R35 ;  /* 0x00000012ff237219 */ /* 0x000fe60000011623 */
[----:B------:R-:W-:Y:S01]  /*3c10*/  IMAD.HI.U32 R34, R11, R4, RZ ;  /* 0x000000040b227227 */ /* 0x000fe200078e00ff */
[----:B------:R-:W-:Y:S02]  /*3c20*/  @P2 SHF.R.U32.HI R3, RZ, R5, R38 ;  /* 0x00000005ff032219 */ /* 0x000fe40000011626 */
[----:B------:R-:W-:Y:S02]  /*3c30*/  SEL R9, R8, R35, !P0 ;  /* 0x0000002308097207 */ /* 0x000fe40004000000 */
[----:B------:R-:W-:Y:S01]  /*3c40*/  @P2 SHF.R.U32.HI R11, RZ, R5, R34 ;  /* 0x00000005ff0b2219 */ /* 0x000fe20000011622 */
[C---:B------:R-:W-:Y:S01]  /*3c50*/  IMAD R10, R72.reuse, R3, RZ ;  /* 0x00000003480a7224 */ /* 0x040fe200078e02ff */
[----:B------:R-:W-:Y:S01]  /*3c60*/  SEL R3, R13, R36, !P4 ;  /* 0x000000240d037207 */ /* 0x000fe20006000000 */
[C---:B------:R-:W-:Y:S03]  /*3c70*/  IMAD.HI.U32 R14, R9.reuse, R4, RZ ;  /* 0x00000004090e7227 */ /* 0x040fe600078e00ff */
[----:B------:R-:W-:Y:S01]  /*3c80*/  ISETP.GE.AND P0, PT, R9, R10, PT ;  /* 0x0000000a0900720c */ /* 0x000fe20003f06270 */
[C---:B------:R-:W-:Y:S01]  /*3c90*/  IMAD R12, R72.reuse, R11, RZ ;  /* 0x0000000b480c7224 */ /* 0x040fe200078e02ff */
[-C--:B------:R-:W-:Y:S04]  /*3ca0*/  SHF.R.U32.HI R14, RZ, R5.reuse, R14 ;  /* 0x00000005ff0e7219 */ /* 0x080fe8000001160e */
[----:B------:R-:W-:Y:S02]  /*3cb0*/  ISETP.GE.OR P0, PT, R3, R12, P0 ;  /* 0x0000000c0300720c */ /* 0x000fe40000706670 */
[----:B------:R-:W-:Y:S05]  /*3cc0*/  SEL R15, R9, R14, !P2 ;  /* 0x0000000e090f7207 */ /* 0x000fea0005000000 */
[----:B------:R-:W-:Y:S04]  /*3cd0*/  IMAD.MOV R14, RZ, RZ, -R15 ;  /* 0x000000ffff0e7224 */ /* 0x000fe800078e0a0f */
[----:B------:R-:W-:Y:S02]  /*3ce0*/  IMAD R14, R72, R14, R9 ;  /* 0x0000000e480e7224 */ /* 0x000fe400078e0209 */
[C---:B------:R-:W-:Y:S05]  /*3cf0*/  @!P0 IMAD.HI.U32 R10, R3.reuse, R4, RZ ;  /* 0x00000004030a8227 */ /* 0x040fea00078e00ff */
[----:B------:R-:W-:Y:S04]  /*3d00*/  @!P0 SHF.R.U32.HI R10, RZ, R5, R10 ;  /* 0x00000005ff0a8219 */ /* 0x000fe8000001160a */
[----:B------:R-:W-:Y:S01]  /*3d10*/  @!P0 SEL R0, R3, R10, !P2 ;  /* 0x0000000a03008207 */ /* 0x000fe20005000000 */
[----:B------:R-:W-:Y:S03]  /*3d20*/  IMAD.MOV R10, RZ, RZ, -R3 ;  /* 0x000000ffff0a7224 */ /* 0x000fe600078e0a03 */
[----:B------:R-:W-:Y:S01]  /*3d30*/  @!P0 IADD3 R15, PT, PT, R15, -R0, RZ ;  /* 0x800000000f0f8210 */ /* 0x000fe20007ffe0ff */
[----:B------:R-:W-:Y:S01]  /*3d40*/  @!P0 IMAD R0, R11, R14, R0 ;  /* 0x0000000e0b008224 */ /* 0x000fe200078e0200 */
[----:B------:R-:W-:Y:S01]  /*3d50*/  IADD3 R11, PT, PT, -R9, RZ, RZ ;  /* 0x000000ff090b7210 */ /* 0x000fe20007ffe1ff */
[----:B------:R-:W-:Y:S02]  /*3d60*/  IMAD R13, R2, R10, R13 ;  /* 0x0000000a020d7224 */ /* 0x000fe400078e020d */
[----:B------:R-:W-:Y:S02]  /*3d70*/  @!P0 IMAD R9, R15, R72, R3 ;  /* 0x000000480f098224 */ /* 0x000fe400078e0203 */
[----:B------:R-:W-:Y:S02]  /*3d80*/  @!P0 IMAD.MOV.U32 R3, RZ, RZ, R0 ;  /* 0x000000ffff038224 */ /* 0x000fe400078e0000 */
[----:B------:R-:W-:Y:S02]  /*3d90*/  IMAD R8, R6, R11, R8 ;  /* 0x0000000b06087224 */ /* 0x000fe400078e0208 */
[----:B------:R-:W-:Y:S02]  /*3da0*/  IMAD R13, R3, R2, R13 ;  /* 0x00000002030d7224 */ /* 0x000fe400078e020d */
[----:B------:R-:W-:Y:S02]  /*3db0*/  IMAD R8, R9, R6, R8 ;  /* 0x0000000609087224 */ /* 0x000fe400078e0208 */
.L_x_66:
[----:B------:R-:W-:Y:S05]  /*3dc0*/  BRA.U UP1, `(.L_x_67) ;  /* 0x0000000101107547 */ /* 0x000fea000b800000 */
[----:B------:R-:W-:Y:S04]  /*3dd0*/  MOV R0, UR6 ;  /* 0x0000000600007c02 */ /* 0x000fe80008000f00 */
[----:B------:R-:W-:Y:S04]  /*3de0*/  SHF.L.U32 R3, R0, 0x1f, RZ ;  /* 0x0000001f00037819 */ /* 0x000fe800000006ff */
[----:B------:R-:W2:Y:S02]  /*3df0*/  SYNCS.PHASECHK.TRANS64.TRYWAIT P0, [UR7+0x78], R3 ;  /* 0x00007803ff0075a7 */ /* 0x000ea40008001107 */
[----:B--2---:R-:W-:Y:S05]  /*3e00*/  @!P0 BRA `(.L_x_68) ;  /* 0x0000007400d88947 */ /* 0x004fea0003800000 */
.L_x_67:
[----:B------:R-:W-:Y:S02]  /*3e10*/  R2UR UR35, R21 ;  /* 0x00000000152372ca */ /* 0x000fe400000e0000 */
[----:B------:R-:W-:Y:S02]  /*3e20*/  R2UR UR34, R20 ;  /* 0x00000000142272ca */ /* 0x000fe400000e0000 */
[----:B------:R-:W-:Y:S02]  /*3e30*/  ISETP.NE.U32.AND P2, PT, RZ, UR4, PT ;  /* 0x00000004ff007c0c */ /* 0x000fe4000bf45070 */
[----:B------:R-:W-:Y:S02]  /*3e40*/  SHF.L.U32 R12, R31, 0x1f, RZ ;  /* 0x0000001f1f0c7819 */ /* 0x000fe400000006ff */
[----:B------:R-:W-:Y:S05]  /*3e50*/  ISETP.NE.AND.EX P2, PT, RZ, UR5, PT, P2 ;  /* 0x00000005ff007c0c */ /* 0x000fea000bf45320 */
[----:B------:R-:W-:Y:S02]  /*3e60*/  USHF.L.U32 UR35, UR35, 0x7, URZ ;  /* 0x0000000723237899 */ /* 0x000fe400080006ff */
[----:B------:R-:W-:Y:S01]  /*3e70*/  USHF.L.U32 UR34, UR34, 0x8, URZ ;  /* 0x0000000822227899 */ /* 0x000fe200080006ff */
[----:B------:R-:W-:Y:S11]  /*3e80*/  BRA.U !UP3, `(.L_x_69) ;  /* 0x000000010b347547 */ /* 0x000ff6000b800000 */
[----:B------:R-:W-:Y:S01]  /*3e90*/  UPLOP3.LUT UP0, UPT, UPT, UPT, UP2, 0x80, 0x8 ;  /* 0x000000000008789c */ /* 0x000fe20003f0f020 */
[----:B--2---:R-:W-:Y:S02]  /*3ea0*/  HFMA2 R0, -RZ, RZ, 0, 5.9604644775390625e-08 ;  /* 0x00000001ff007431 */ /* 0x004fe400000001ff */
[----:B------:R-:W-:Y:S03]  /*3eb0*/  IMAD.MOV.U32 R171, RZ, RZ, 0x1 ;  /* 0x00000001ffab7424 */ /* 0x000fe600078e00ff */
[----:B------:R-:W-:Y:S05]  /*3ec0*/  PLOP3.LUT P0, PT, PT, PT, UP0, 0x80, 0x8 ;  /* 0x000000000008781c */ /* 0x000fea0003f0f008 */
[----:B------:R-:W2:Y:S01]  /*3ed0*/  @UP0 LDCU.64 UR10, c[0x0][0x888] ;  /* 0x00011100ff0a07ac */ /* 0x000ea20008000a00 */
[----:B------:R-:W-:Y:S07]  /*3ee0*/  @UP0 UIMAD UR8, UR36, UR4, URZ ;  /* 0x00000004240802a4 */ /* 0x000fee000f8e02ff */
[----:B------:R-:W-:Y:S01]  /*3ef0*/  @!P0 PRMT R171, R0, 0x7610, R171 ;  /* 0x0000761000ab8816 */ /* 0x000fe200000000ab */
[----:B--2---:R-:W-:Y:S03]  /*3f00*/  @UP0 UIMAD.WIDE UR10, UR8, 0x4, UR10 ;  /* 0x00000004080a08a5 */ /* 0x004fe6000f8e020a */
[----:B------:R-:W2:Y:S03]  /*3f10*/  @!UP0 LDCU UR8, c[0x0][0x880] ;  /* 0x00011000ff0887ac */ /* 0x000ea60008000800 */
[----:B------:R-:W-:Y:S01]  /*3f20*/  IMAD.U32 R10, RZ, RZ, UR10 ;  /* 0x0000000aff0a7e24 */ /* 0x000fe2000f8e00ff */
[----:B------:R-:W-:Y:S05]  /*3f30*/  MOV R11, UR11 ;  /* 0x0000000b000b7c02 */ /* 0x000fea0008000f00 */
[----:B-----5:R3:W5:Y:S02]  /*3f40*/  @P0 LDG.E R81, desc[UR46][R10.64] ;  /* 0x0000002e0a510981 */ /* 0x020764000c1e1900 */
[----:B--23--:R-:W-:Y:S07]  /*3f50*/  @!P0 IMAD.U32 R81, RZ, RZ, UR8 ;  /* 0x00000008ff518e24 */ /* 0x00cfee000f8e00ff */
.L_x_69:
[----:B-----5:R-:W-:Y:S01]  /*3f60*/  @!P2 FSETP.EQ.AND P0, PT, R81, RZ, PT ;  /* 0x000000ff5100a20b */ /* 0x020fe20003f02000 */
[----:B------:R-:W-:Y:S01]  /*3f70*/  @!UPT UIADD3 URZ, UPT, UPT, URZ, URZ, URZ ;  /* 0x000000fffffff290 */ /* 0x000fe2000fffe0ff */
[----:B------:R-:W-:Y:S11]  /*3f80*/  @!P2 BRA `(.L_x_70) ;  /* 0x000000000014a947 */ /* 0x000ff60003800000 */
[----:B------:R-:W-:Y:S02]  /*3f90*/  LOP3.LUT P2, RZ, R171, 0xff, RZ, 0xc0, !PT ;  /* 0x000000ffabff7812 */ /* 0x000fe4000784c0ff */
[----:B------:R-:W-:Y:S04]  /*3fa0*/  PLOP3.LUT P0, PT, PT, PT, UP0, 0x80, 0x8 ;  /* 0x000000000008781c */ /* 0x000fe80003f0f008 */
[----:B------:R-:W-:Y:S07]  /*3fb0*/  PLOP3.LUT P0, PT, P0, PT, PT, 0x8, 0x80 ;  /* 0x000000000080781c */ /* 0x000fee000070e170 */
[----:B------:R-:W-:Y:S11]  /*3fc0*/  @P2 FSETP.EQ.AND P0, PT, R81, RZ, PT ;  /* 0x000000ff5100220b */ /* 0x000ff60003f02000 */
[----:B------:R-:W-:Y:S02]  /*3fd0*/  @!UPT UIADD3 URZ, UPT, UPT, URZ, URZ, URZ ;  /* 0x000000fffffff290 */ /* 0x000fe4000fffe0ff */
.L_x_70:
[----:B------:R-:W3:Y:S01]  /*3fe0*/  SYNCS.PHASECHK.TRANS64.TRYWAIT P2, [UR7+0x50], R12 ;  /* 0x0000500cff0075a7 */ /* 0x000ee20008041107 */
[----:B------:R-:W-:Y:S04]  /*3ff0*/  ELECT P4, URZ, PT ;  /* 0x0000000000ff782f */ /* 0x000fe80003880000 */
[----:B------:R-:W-:Y:S11]  /*4000*/  PLOP3.LUT P4, PT, P0, P4, PT, 0xf2, 0x2f ;  /* 0x00000000002f781c */ /* 0x000ff60000789e72 */
[----:B------:R-:W-:Y:S02]  /*4010*/  @!UPT UIADD3 URZ, UPT, UPT, URZ, URZ, URZ ;  /* 0x000000fffffff290 */ /* 0x000fe4000fffe0ff */
[----:B-1----:R-:W-:Y:S05]  /*4020*/  @!P4 IADD3 R9, P0, PT, R32, 0x580, RZ ;  /* 0x000005802009c810 */ /* 0x002fea0007f1e0ff */
[----:B--2---:R-:W-:Y:S01]  /*4030*/  @!P4 IMAD.X R0, RZ, RZ, R33, P0 ;  /* 0x000000ffff00c224 */ /* 0x004fe200000e0621 */
[----:B---3--:R-:W-:Y:S07]  /*4040*/  @!P2 BRA `(.L_x_71) ;  /* 0x000000740060a947 */ /* 0x008fee0003800000 */
.L_x_149:
[----:B------:R-:W-:Y:S01]  /*4050*/  @!P4 R2UR UR8, R0 ;  /* 0x000000000008c2ca */ /* 0x000fe200000e0000 */
[----:B------:R-:W-:Y:S01]  /*4060*/  VOTEU.ALL UP1, P4 ;  /* 0x0000000000ff7886 */ /* 0x000fe20002020000 */
[----:B------:R-:W-:Y:S01]  /*4070*/  @!P4 R2UR UR9, R9 ;  /* 0x000000000909c2ca */ /* 0x000fe200000e0000 */
[----:B------:R-:W-:Y:S01]  /*4080*/  @!P4 IMAD.MOV.U32 R0, RZ, RZ, 0x2000 ;  /* 0x00002000ff00c424 */ /* 0x000fe200078e00ff */
[----:B------:R-:W-:Y:S01]  /*4090*/  UMOV UR10, 0x0 ;  /* 0x00000000000a7882 */ /* 0x000fe20000000000 */
[----:B------:R-:W-:Y:S01]  /*40a0*/  UMOV UR11, 0x10000000 ;  /* 0x10000000000b7882 */ /* 0x000fe20000000000 */
[----:B------:R-:W-:Y:S01]  /*40b0*/  @!UP1 UIADD3 UR32, UPT, UPT, UR7, 0x200, URZ ;  /* 0x0000020007209890 */ /* 0x000fe2000fffe0ff */
[----:B------:R-:W-:Y:S01]  /*40c0*/  @!P4 IADD3 R9, P0, PT, R32, 0x580, RZ ;  /* 0x000005802009c810 */ /* 0x000fe20007f1e0ff */
[----:B------:R-:W-:Y:S05]  /*40d0*/  VOTEU.ALL UP1, P4 ;  /* 0x0000000000ff7886 */ /* 0x000fea0002020000 */
[----:B------:R-:W-:Y:S01]  /*40e0*/  IMAD.U32 R11, RZ, RZ, UR8 ;  /* 0x00000008ff0b7e24 */ /* 0x000fe2000f8e00ff */
[----:B------:R-:W-:Y:S01]  /*40f0*/  UPRMT UR8, UR37, 0x654, UR33 ;  /* 0x0000065425087896 */ /* 0x000fe20008000021 */
[----:B------:R-:W-:Y:S03]  /*4100*/  IMAD.U32 R10, RZ, RZ, UR9 ;  /* 0x00000009ff0a7e24 */ /* 0x000fe6000f8e00ff */
[----:B------:R-:W-:Y:S02]  /*4110*/  @!P4 R2UR UR15, R11 ;  /* 0x000000000b0fc2ca */ /* 0x000fe400000e0000 */
[----:B------:R-:W-:Y:S11]  /*4120*/  @!P4 R2UR UR14, R10 ;  /* 0x000000000a0ec2ca */ /* 0x000ff600000e0000 */
[----:B------:R-:W-:Y:S02]  /*4130*/  @!UPT UIADD3 URZ, UPT, UPT, URZ, URZ, URZ ;  /* 0x000000fffffff290 */ /* 0x000fe4000fffe0ff */
[----:B------:R2:W-:Y:S01]  /*4140*/  @!UP1 UTMALDG.3D [UR32], [UR14], desc[UR10] ;  /* 0x00000a200e0095b4 */ /* 0x0005e20008011000 */
[----:B------:R3:W-:Y:S01]  /*4150*/  @!P4 SYNCS.ARRIVE.TRANS64.RED.A0TR RZ, [UR7+0x30], R0 ;  /* 0x00003000ffffc9a7 */ /* 0x0007e20008300407 */
[----:B------:R-:W-:Y:S01]  /*4160*/  SYNCS.ARRIVE.TRANS64.RED.A1T0 RZ, [UR8], RZ ;  /* 0x000000ffffff79a7 */ /* 0x000fe20008100408 */
[----:B---3--:R-:W-:Y:S01]  /*4170*/  @!P4 IMAD.X R0, RZ, RZ, R33, P0 ;  /* 0x000000ffff00c224 */ /* 0x008fe200000e0621 */
[----:B------:R-:W3:Y:S02]  /*4180*/  SYNCS.PHASECHK.TRANS64.TRYWAIT P2, [UR7+0x58], R12 ;  /* 0x0000580cff0075a7 */ /* 0x000ee40008041107 */
[----:B--23--:R-:W-:Y:S05]  /*4190*/  @!P2 BRA `(.L_x_72) ;  /* 0x000000740024a947 */ /* 0x00cfea0003800000 */
.L_x_151:
        /* <DEDUP_REMOVED lines=8> */
[----:B------:R-:W-:Y:S01]  /*4220*/  @!UP1 UIADD3 UR24, UPT, UPT, UR7, 0x2200, URZ ;  /* 0x0000220007189890 */ /* 0x000fe2000fffe0ff */
[----:B------:R-:W-:Y:S01]  /*4230*/  VOTEU.ALL UP1, P4 ;  /* 0x0000000000ff7886 */ /* 0x000fe20002020000 */
[----:B------:R-:W-:Y:S01]  /*4240*/  UMOV UR27, UR35 ;  /* 0x00000023001b7c82 */ /* 0x000fe20008000000 */
[----:B------:R-:W-:Y:S02]  /*4250*/  UMOV UR28, UR36 ;  /* 0x00000024001c7c82 */ /* 0x000fe40008000000 */
[----:B------:R-:W-:Y:S01]  /*4260*/  IMAD.U32 R11, RZ, RZ, UR8 ;  /* 0x00000008ff0b7e24 */ /* 0x000fe2000f8e00ff */
[----:B------:R-:W-:Y:S01]  /*4270*/  UPRMT UR8, UR37, 0x654, UR25 ;  /* 0x0000065425087896 */ /* 0x000fe20008000019 */
[----:B------:R-:W-:Y:S02]  /*4280*/  IMAD.U32 R10, RZ, RZ, UR9 ;  /* 0x00000009ff0a7e24 */ /* 0x000fe4000f8e00ff */
[----:B------:R-:W-:Y:S01]  /*4290*/  @!P4 IMAD.X R20, RZ, RZ, R33, P0 ;  /* 0x000000ffff14c224 */ /* 0x000fe200000e0621 */
[----:B------:R-:W-:Y:S02]  /*42a0*/  @!P4 R2UR UR15, R11 ;  /* 0x000000000b0fc2ca */ /* 0x000fe400000e0000 */
[----:B------:R-:W-:Y:S11]  /*42b0*/  @!P4 R2UR UR14, R10 ;  /* 0x000000000a0ec2ca */ /* 0x000ff600000e0000 */
[----:B------:R-:W-:Y:S02]  /*42c0*/  @!UPT UIADD3 URZ, UPT, UPT, URZ, URZ, URZ ;  /* 0x000000fffffff290 */ /* 0x000fe4000fffe0ff */
[----:B------:R2:W-:Y:S01]  /*42d0*/  @!UP1 UTMALDG.3D [UR24], [UR14], desc[UR10] ;  /* 0x00000a180e0095b4 */ /* 0x0005e20008011000 */
[----:B------:R2:W-:Y:S01]  /*42e0*/  @!P4 SYNCS.ARRIVE.TRANS64.RED.A0TR RZ, [UR7+0x38], R0 ;  /* 0x00003800ffffc9a7 */ /* 0x0005e20008300407 */
[----:B------:R-:W-:Y:S01]  /*42f0*/  SYNCS.ARRIVE.TRANS64.RED.A1T0 RZ, [UR8], RZ ;  /* 0x000000ffffff79a7 */ /* 0x000fe20008100408 */
[----:B------:R-:W3:Y:S02]  /*4300*/  SYNCS.PHASECHK.TRANS64.TRYWAIT P2, [UR7+0x60], R12 ;  /* 0x0000600cff0075a7 */ /* 0x000ee40008041107 */
[----:B--23--:R-:W-:Y:S05]  /*4310*/  @!P2 BRA `(.L_x_73) ;  /* 0x0000007000dca947 */ /* 0x00cfea0003800000 */
.L_x_153:
[----:B------:R-:W2:Y:S01]  /*4320*/  LDC.64 R14, c[0x0][0xb10] ;  /* 0x0002c400ff0e7b82 */ /* 0x000ea20000000a00 */
[----:B------:R-:W-:Y:S01]  /*4330*/  @!P4 R2UR UR8, R20 ;  /* 0x000000001408c2ca */ /* 0x000fe200000e0000 */
[----:B------:R-:W-:Y:S01]  /*4340*/  VOTEU.ALL UP1, P4 ;  /* 0x0000000000ff7886 */ /* 0x000fe20002020000 */
[----:B------:R-:W-:Y:S01]  /*4350*/  @!P4 R2UR UR9, R21 ;  /* 0x000000001509c2ca */ /* 0x000fe200000e0000 */
[----:B------:R-:W-:Y:S01]  /*4360*/  UMOV UR10, 0x0 ;  /* 0x00000000000a7882 */ /* 0x000fe20000000000 */
[----:B------:R-:W-:Y:S03]  /*4370*/  UMOV UR11, 0x10000000 ;  /* 0x10000000000b7882 */ /* 0x000fe60000000000 */
[----:B------:R-:W3:Y:S01]  /*4380*/  LDC.64 R10, c[0x0][0xb18] ;  /* 0x0002c600ff0a7b82 */ /* 0x000ee20000000a00 */
[----:B------:R-:W-:Y:S01]  /*4390*/  @!UP1 UIADD3 UR18, UPT, UPT, UR34, 0x80, URZ ;  /* 0x0000008022129890 */ /* 0x000fe2000fffe0ff */
[----:B------:R-:W-:Y:S01]  /*43a0*/  @P3 SHF.R.U32.HI R28, RZ, 0x10, R25 ;  /* 0x00000010ff1c3819 */ /* 0x000fe20000011619 */
[----:B------:R-:W-:Y:S01]  /*43b0*/  @!UP1 UIADD3 UR16, UPT, UPT, UR7, 0x4200, URZ ;  /* 0x0000420007109890 */ /* 0x000fe2000fffe0ff */
[----:B------:R-:W-:Y:S01]  /*43c0*/  VIADD R30, R30, 0x1 ;  /* 0x000000011e1e7836 */ /* 0x000fe20000000000 */
[----:B------:R-:W-:Y:S03]  /*43d0*/  VOTEU.ALL UP1, P4 ;  /* 0x0000000000ff7886 */ /* 0x000fe60002020000 */
[----:B------:R-:W5:Y:S01]  /*43e0*/  @!P1 LDC R0, c[0x0][0xb20] ;  /* 0x0002c800ff009b82 */ /* 0x000f620000000800 */
[----:B------:R-:W-:Y:S01]  /*43f0*/  UMOV UR19, UR35 ;  /* 0x0000002300137c82 */ /* 0x000fe20008000000 */
[----:B------:R-:W-:Y:S01]  /*4400*/  IMAD.U32 R21, RZ, RZ, UR8 ;  /* 0x00000008ff157e24 */ /* 0x000fe2000f8e00ff */
[----:B------:R-:W-:Y:S05]  /*4410*/  UMOV UR20, UR36 ;  /* 0x0000002400147c82 */ /* 0x000fea0008000000 */
[----:B-1----:R-:W1:Y:S01]  /*4420*/  @!P1 LDC R3, c[0x0][0xb0c] ;  /* 0x0002c300ff039b82 */ /* 0x002e620000000800 */
[----:B------:R-:W-:Y:S01]  /*4430*/  IMAD.U32 R20, RZ, RZ, UR9 ;  /* 0x00000009ff147e24 */ /* 0x000fe2000f8e00ff */
[----:B------:R-:W-:Y:S01]  /*4440*/  UPRMT UR8, UR37, 0x654, UR17 ;  /* 0x0000065425087896 */ /* 0x000fe20008000011 */
[----:B------:R-:W-:Y:S03]  /*4450*/  @!P4 R2UR UR15, R21 ;  /* 0x00000000150fc2ca */ /* 0x000fe600000e0000 */
[----:B------:R-:W-:Y:S01]  /*4460*/  @!P4 R2UR UR14, R20 ;  /* 0x00000000140ec2ca */ /* 0x000fe200000e0000 */
[----:B------:R-:W-:Y:S11]  /*4470*/  @!P4 IMAD.MOV.U32 R20, RZ, RZ, 0x2000 ;  /* 0x00002000ff14c424 */ /* 0x000ff600078e00ff */
[----:B------:R-:W-:Y:S01]  /*4480*/  @!UPT UIADD3 URZ, UPT, UPT, URZ, URZ, URZ ;  /* 0x000000fffffff290 */ /* 0x000fe2000fffe0ff */
[----:B------:R1:W-:Y:S01]  /*4490*/  @!UP1 UTMALDG.3D [UR16], [UR14], desc[UR10] ;  /* 0x00000a100e0095b4 */ /* 0x0003e20008011000 */
[----:B------:R1:W-:Y:S02]  /*44a0*/  @!P4 SYNCS.ARRIVE.TRANS64.RED.A0TR RZ, [UR7+0x40], R20 ;  /* 0x00004014ffffc9a7 */ /* 0x0003e40008300407 */
[----:B-1----:R-:W-:Y:S01]  /*44b0*/  @!P1 ISETP.NE.AND P2, PT, R3, 0x1, PT ;  /* 0x000000010300980c */ /* 0x002fe20003f45270 */
[C---:B--2---:R-:W-:Y:S01]  /*44c0*/  @!P1 IMAD.HI.U32 R14, R13.reuse, R14, RZ ;  /* 0x0000000e0d0e9227 */ /* 0x044fe200078e00ff */
[----:B---3--:R-:W-:Y:S03]  /*44d0*/  @!P1 ISETP.NE.AND P0, PT, R10, 0x1, PT ;  /* 0x000000010a00980c */ /* 0x008fe60003f05270 */
[C---:B------:R-:W-:Y:S01]  /*44e0*/  @!P1 IMAD.HI.U32 R11, R8.reuse, R11, RZ ;  /* 0x0000000b080b9227 */ /* 0x040fe200078e00ff */
[----:B------:R-:W-:Y:S04]  /*44f0*/  @!P1 SHF.R.U32.HI R14, RZ, R15, R14 ;  /* 0x0000000fff0e9219 */ /* 0x000fe8000001160e */
[----:B-----5:R-:W-:Y:S01]  /*4500*/  @!P1 SHF.R.U32.HI R9, RZ, R0, R11 ;  /* 0x00000000ff099219 */ /* 0x020fe2000001160b */
[----:B------:R-:W-:Y:S01]  /*4510*/  SYNCS.ARRIVE.TRANS64.RED.A1T0 RZ, [UR8], RZ ;  /* 0x000000ffffff79a7 */ /* 0x000fe20008100408 */
[----:B------:R-:W-:Y:S02]  /*4520*/  @!P1 SEL R14, R13, R14, !P2 ;  /* 0x0000000e0d0e9207 */ /* 0x000fe40005000000 */
[----:B------:R-:W-:Y:S01]  /*4530*/  @!P1 SEL R9, R8, R9, !P0 ;  /* 0x0000000908099207 */ /* 0x000fe20004000000 */
[----:B------:R-:W1:Y:S04]  /*4540*/  SYNCS.PHASECHK.TRANS64.TRYWAIT P5, [UR7+0x68], R12 ;  /* 0x0000680cff0075a7 */ /* 0x000e6800080a1107 */
[----:B------:R-:W-:Y:S02]  /*4550*/  @!P1 IMAD.IADD R0, R9, 0x1, -R14 ;  /* 0x0000000109009824 */ /* 0x000fe400078e0a0e */
[----:B------:R-:W-:Y:S02]  /*4560*/  @!P1 IMAD.IADD R9, R14, 0x1, -R9 ;  /* 0x000000010e099824 */ /* 0x000fe400078e0a09 */
[----:B------:R-:W-:Y:S02]  /*4570*/  @!P1 IMAD R13, R0, R3, R13 ;  /* 0x00000003000d9224 */ /* 0x000fe400078e020d */
[----:B------:R-:W-:Y:S01]  /*4580*/  @!P1 IMAD R8, R9, R10, R8 ;  /* 0x0000000a09089224 */ /* 0x000fe200078e0208 */
[----:B-1----:R-:W-:Y:S06]  /*4590*/  @!P5 BRA `(.L_x_74) ;  /* 0x000000700054d947 */ /* 0x002fec0003800000 */
.L_x_155:
[----:B-1----:R-:W-:Y:S01]  /*45a0*/  @!P4 IADD3 R3, P0, PT, R32, 0x580, RZ ;  /* 0x000005802003c810 */ /* 0x002fe20007f1e0ff */
[----:B------:R-:W-:Y:S01]  /*45b0*/  VOTEU.ALL UP1, P4 ;  /* 0x0000000000ff7886 */ /* 0x000fe20002020000 */
[----:B------:R-:W-:Y:S01]  /*45c0*/  UMOV UR18, 0x0 ;  /* 0x0000000000127882 */ /* 0x000fe20000000000 */
[----:B------:R-:W-:Y:S01]  /*45d0*/  UMOV UR19, 0x10000000 ;  /* 0x1000000000137882 */ /* 0x000fe20000000000 */
[----:B------:R-:W-:Y:S01]  /*45e0*/  @!P4 R2UR UR9, R3 ;  /* 0x000000000309c2ca */ /* 0x000fe200000e0000 */
[----:B------:R-:W-:Y:S01]  /*45f0*/  @!P4 IMAD.X R0, RZ, RZ, R33, P0 ;  /* 0x000000ffff00c224 */ /* 0x000fe200000e0621 */
[----:B------:R-:W-:Y:S01]  /*4600*/  @!UP1 UIADD3 UR10, UPT, UPT, UR34, 0xc0, URZ ;  /* 0x000000c0220a9890 */ /* 0x000fe2000fffe0ff */
[----:B------:R-:W-:Y:S01]  /*4610*/  ISETP.NE.AND P0, PT, R30, 0x2, PT ;  /* 0x000000021e00780c */ /* 0x000fe20003f05270 */
[----:B------:R-:W-:Y:S01]  /*4620*/  UMOV UR11, UR35 ;  /* 0x00000023000b7c82 */ /* 0x000fe20008000000 */
[----:B------:R-:W-:Y:S01]  /*4630*/  UMOV UR12, UR36 ;  /* 0x00000024000c7c82 */ /* 0x000fe20008000000 */
[----:B------:R-:W-:Y:S01]  /*4640*/  @!P4 R2UR UR8, R0 ;  /* 0x000000000008c2ca */ /* 0x000fe200000e0000 */
[----:B------:R-:W-:Y:S01]  /*4650*/  IMAD.IADD R20, R8, 0x1, R147 ;  /* 0x0000000108147824 */ /* 0x000fe200078e0293 */
[----:B------:R-:W-:Y:S01]  /*4660*/  @P3 R2UR UR36, R28 ;  /* 0x000000001c2432ca */ /* 0x000fe200000e0000 */
[----:B------:R-:W-:Y:S01]  /*4670*/  IMAD.IADD R21, R13, 0x1, R170 ;  /* 0x000000010d157824 */ /* 0x000fe200078e02aa */
[----:B------:R-:W-:Y:S02]  /*4680*/  SEL R0, RZ, 0x1, P0 ;  /* 0x00000001ff007807 */ /* 0x000fe40000000000 */
[----:B------:R-:W-:Y:S01]  /*4690*/  LOP3.LUT R31, R31, 0x1, RZ, 0x3c, !PT ;  /* 0x000000011f1f7812 */ /* 0x000fe200078e3cff */
[----:B------:R-:W-:Y:S01]  /*46a0*/  IMAD.U32 R10, RZ, RZ, UR9 ;  /* 0x00000009ff0a7e24 */ /* 0x000fe2000f8e00ff */
[----:B------:R-:W-:Y:S01]  /*46b0*/  @!UP1 UIADD3 UR9, UPT, UPT, UR7, 0x48, URZ ;  /* 0x0000004807099890 */ /* 0x000fe2000fffe0ff */
[----:B------:R-:W-:Y:S02]  /*46c0*/  LOP3.LUT R29, R29, R0, RZ, 0x3c, !PT ;  /* 0x000000001d1d7212 */ /* 0x000fe400078e3cff */
[----:B------:R-:W-:Y:S02]  /*46d0*/  SEL R30, R30, RZ, P0 ;  /* 0x000000ff1e1e7207 */ /* 0x000fe40000000000 */
[----:B------:R-:W-:Y:S01]  /*46e0*/  IMAD.U32 R11, RZ, RZ, UR8 ;  /* 0x00000008ff0b7e24 */ /* 0x000fe2000f8e00ff */
[----:B------:R-:W-:Y:S01]  /*46f0*/  @!P4 R2UR UR14, R10 ;  /* 0x000000000a0ec2ca */ /* 0x000fe200000e0000 */
[----:B------:R-:W-:Y:S01]  /*4700*/  @!UP1 UIADD3 UR8, UPT, UPT, UR7, 0x6200, URZ ;  /* 0x0000620007089890 */ /* 0x000fe2000fffe0ff */
[----:B------:R-:W-:Y:S02]  /*4710*/  VOTEU.ALL UP1, P4 ;  /* 0x0000000000ff7886 */ /* 0x000fe40002020000 */
[----:B------:R-:W-:Y:S11]  /*4720*/  @!P4 R2UR UR15, R11 ;  /* 0x000000000b0fc2ca */ /* 0x000ff600000e0000 */
[----:B------:R-:W-:Y:S02]  /*4730*/  @!UPT UIADD3 URZ, UPT, UPT, URZ, URZ, URZ ;  /* 0x000000fffffff290 */ /* 0x000fe4000fffe0ff */
[----:B------:R2:W-:Y:S01]  /*4740*/  @!UP1 UTMALDG.3D [UR8], [UR14], desc[UR18] ;  /* 0x000012080e0095b4 */ /* 0x0005e20008011000 */
[----:B------:R2:W-:Y:S01]  /*4750*/  @!P4 SYNCS.ARRIVE.TRANS64.RED.A0TR RZ, [UR7+0x48], R23 ;  /* 0x00004817ffffc9a7 */ /* 0x0005e20008300407 */
[----:B------:R-:W-:Y:S01]  /*4760*/  UPLOP3.LUT UP1, UPT, UPT, UPT, UPT, 0x80, 0x8 ;  /* 0x000000000008789c */ /* 0x000fe20003f2f070 */
[----:B------:R-:W-:Y:S01]  /*4770*/  SYNCS.ARRIVE.TRANS64.RED.A1T0 RZ, [UR13], RZ ;  /* 0x000000ffffff79a7 */ /* 0x000fe2000810040d */
[----:B------:R-:W-:Y:S09]  /*4780*/  @P3 BRA `(.L_x_75) ;  /* 0xfffffff000943947 */ /* 0x000ff2000383ffff */
[----:B------:R-:W-:-:S04]  /*4790*/  SHF.L.U32 R3, R31, 0x1f, RZ ;  /* 0x0000001f1f037819 */ /* 0x000fc800000006ff */
[----:B------:R-:W1:Y:S02]  /*47a0*/  SYNCS.PHASECHK.TRANS64.TRYWAIT P0, [UR7+0x50], R3 ;  /* 0x00005003ff0075a7 */ /* 0x000e640008001107 */
[----:B-1----:R-:W-:Y:S05]  /*47b0*/  @!P0 BRA `(.L_x_76) ;  /* 0x0000006c00e48947 */ /* 0x002fea0003800000 */
.L_x_157:
[----:B------:R-:W3:Y:S02]  /*47c0*/  SYNCS.PHASECHK.TRANS64.TRYWAIT P0, [UR7+0x58], R3 ;  /* 0x00005803ff0075a7 */ /* 0x000ee40008001107 */
[----:B---3--:R-:W-:Y:S05]  /*47d0*/  @!P0 BRA `(.L_x_77) ;  /* 0x0000006c00f48947 */ /* 0x008fea0003800000 */
.L_x_159:
[----:B------:R-:W3:Y:S02]  /*47e0*/  SYNCS.PHASECHK.TRANS64.TRYWAIT P0, [UR7+0x60], R3 ;  /* 0x00006003ff0075a7 */ /* 0x000ee40008001107 */
[----:B---3--:R-:W-:Y:S05]  /*47f0*/  @!P0 BRA `(.L_x_78) ;  /* 0x0000007000048947 */ /* 0x008fea0003800000 */
.L_x_161:
[----:B-1----:R-:W-:-:S07]  /*4800*/  MOV R0, UR7 ;  /* 0x0000000700007c02 */ /* 0x002fce0008000f00 */
.L_x_79:
[----:B-1----:R-:W-:-:S04]  /*4810*/  SHF.L.U32 R3, R31, 0x1f, RZ ;  /* 0x0000001f1f037819 */ /* 0x002fc800000006ff */
[----:B------:R1:W3:Y:S03]  /*4820*/  SYNCS.PHASECHK.TRANS64.TRYWAIT P0, [R0+URZ+0x68], R3 ;  /* 0x00006803000075a7 */ /* 0x0002e600080011ff */
[----:B---3--:R-:W-:Y:S05]  /*4830*/  @!P0 NANOSLEEP.SYNCS 0x989680 ;  /* 0x009896800000895d */ /* 0x008fea0003900000 */
[----:B------:R-:W3:Y:S02]  /*4840*/  @!P0 SYNCS.PHASECHK.TRANS64 P0, [R0+URZ+0x68], R3 ;  /* 0x00006803000085a7 */ /* 0x000ee400080010ff */
[----:B--23--:R-:W-:Y:S05]  /*4850*/  @P0 EXIT ;  /* 0x000000000000094d */ /* 0x00cfea0003800000 */
[----:B------:R-:W-:Y:S05]  /*4860*/  BRA `(.L_x_79) ;  /* 0xfffffffc00e87947 */ /* 0x000fea000383ffff */
.L_x_64:
[----:B------:R-:W-:-:S06]  /*4870*/  UISETP.GE.AND UP1, UPT, UR8, 0x4, UPT ;  /* 0x000000040800788c */ /* 0x000fcc000bf26270 */
[----:B------:R-:W-:-:S13]  /*4880*/  PLOP3.LUT P0, PT, PT, PT, UP1, 0x80, 0x8 ;  /* 0x000000000008781c */ /* 0x000fda0003f0f018 */
[----:B------:R-:W-:Y:S05]  /*4890*/  @!P0 EXIT ;  /* 0x000000000000894d */ /* 0x000fea0003800000 */
[----:B------:R-:W-:Y:S01]  /*48a0*/  BAR.SYNC.DEFER_BLOCKING 0x6, 0xa0 ;  /* 0x0182800000007b1d */ /* 0x000fe20000010000 */
[C---:B------:R-:W-:Y:S01]  /*48b0*/  IMAD.SHL.U32 R3, R185.reuse, 0x40, RZ ;  /* 0x00000040b9037824 */ /* 0x040fe200078e00ff */
[C---:B------:R-:W-:Y:S01]  /*48c0*/  LOP3.LUT R189, R185.reuse, 0x60, RZ, 0xc0, !PT ;  /* 0x00000060b9bd7812 */ /* 0x040fe200078ec0ff */
[C---:B------:R-:W-:Y:S01]  /*48d0*/  IMAD.SHL.U32 R172, R185.reuse, 0x8, RZ ;  /* 0x00000008b9ac7824 */ /* 0x040fe200078e00ff */
[C---:B------:R-:W-:Y:S01]  /*48e0*/  LOP3.LUT R187, R185.reuse, 0x2, RZ, 0xc0, !PT ;  /* 0x00000002b9bb7812 */ /* 0x040fe200078ec0ff */
[----:B------:R-:W-:Y:S01]  /*48f0*/  IMAD.U32 R79, R185, 0x10000, RZ ;  /* 0x00010000b94f7824 */ /* 0x000fe200078e00ff */
[----:B------:R-:W-:Y:S02]  /*4900*/  UMOV UR49, 0x400 ;  /* 0x0000040000317882 */ /* 0x000fe40000000000 */
[----:B------:R-:W1:Y:S01]  /*4910*/  LDC R177, c[0x0][0x370] ;  /* 0x0000dc00ffb17b82 */ /* 0x000e620000000800 */
[----:B------:R-:W-:Y:S01]  /*4920*/  ULEA UR49, UR37, UR49, 0x18 ;  /* 0x0000003125317291 */ /* 0x000fe2000f8ec0ff */
[----:B------:R-:W-:Y:S01]  /*4930*/  LOP3.LUT R5, R3, 0x180, RZ, 0xc0, !PT ;  /* 0x0000018003057812 */ /* 0x000fe200078ec0ff */
[----:B------:R-:W-:Y:S01]  /*4940*/  HFMA2 R191, -RZ, RZ, 0, 0 ;  /* 0x00000000ffbf7431 */ /* 0x000fe200000001ff */
[----:B------:R-:W-:Y:S01]  /*4950*/  LOP3.LUT R79, R79, 0x600000, RZ, 0xc0, !PT ;  /* 0x006000004f4f7812 */ /* 0x000fe200078ec0ff */
[----:B------:R-:W-:Y:S01]  /*4960*/  UIADD3 UR4, UPT, UPT, UR49, 0x8200, URZ ;  /* 0x0000820031047890 */ /* 0x000fe2000fffe0ff */
[----:B------:R-:W-:Y:S01]  /*4970*/  LOP3.LUT R172, R5, 0x30, R172, 0xf8, !PT ;  /* 0x0000003005ac7812 */ /* 0x000fe200078ef8ac */
[----:B------:R-:W-:Y:S01]  /*4980*/  IMAD.MOV.U32 R76, RZ, RZ, RZ ;  /* 0x000000ffff4c7224 */ /* 0x000fe200078e00ff */
[----:B------:R-:W2:Y:S01]  /*4990*/  LDC R74, c[0x0][0xb0c] ;  /* 0x0002c300ff4a7b82 */ /* 0x000ea20000000800 */
[----:B------:R-:W-:-:S02]  /*49a0*/  LOP3.LUT R185, R185, 0x4, RZ, 0xc0, !PT ;  /* 0x00000004b9b97812 */ /* 0x000fc400078ec0ff */
[----:B------:R-:W-:Y:S02]  /*49b0*/  CS2R R182, SRZ ;  /* 0x0000000000b67805 */ /* 0x000fe4000001ff00 */
[----:B------:R-:W-:Y:S02]  /*49c0*/  LOP3.LUT R172, R172, 0x1e40, R3, 0xf8, !PT ;  /* 0x00001e40acac7812 */ /* 0x000fe400078ef803 */
[----:B------:R-:W-:Y:S02]  /*49d0*/  CS2R R180, SRZ ;  /* 0x0000000000b47805 */ /* 0x000fe4000001ff00 */
[----:B------:R-:W-:Y:S01]  /*49e0*/  IADD3 R184, PT, PT, -R185, 0x2, RZ ;  /* 0x00000002b9b87810 */ /* 0x000fe20007ffe1ff */
[----:B------:R-:W-:Y:S01]  /*49f0*/  IMAD.MOV R176, RZ, RZ, -R187 ;  /* 0x000000ffffb07224 */ /* 0x000fe200078e0abb */
[----:B------:R-:W-:Y:S01]  /*4a00*/  MOV R188, UR4 ;  /* 0x0000000400bc7c02 */ /* 0x000fe20008000f00 */
[----:B------:R-:W4:Y:S01]  /*4a10*/  LDC R174, c[0x0][0xb20] ;  /* 0x0002c800ffae7b82 */ /* 0x000f220000000800 */
[----:B------:R-:W3:Y:S01]  /*4a20*/  LDS R0, [UR49+0x110] ;  /* 0x00011031ff007984 */ /* 0x000ee20008000800 */
[----:B------:R-:W-:Y:S01]  /*4a30*/  VIADD R186, R172, UR49 ;  /* 0x00000031acba7c36 */ /* 0x000fe20008000000 */
[----:B------:R-:W1:Y:S01]  /*4a40*/  LDCU.64 UR52, c[0x0][0x348] ;  /* 0x00006900ff3477ac */ /* 0x000e620008000a00 */
[----:B------:R-:W-:-:S02]  /*4a50*/  IMAD.MOV R175, RZ, RZ, -R185 ;  /* 0x000000ffffaf7224 */ /* 0x000fc400078e0ab9 */
[----:B------:R-:W-:Y:S01]  /*4a60*/  VIADD R186, R186, 0x200 ;  /* 0x00000200baba7836 */ /* 0x000fe20000000000 */
[----:B------:R-:W1:Y:S01]  /*4a70*/  LDCU.64 UR38, c[0x0][0x888] ;  /* 0x00011100ff2677ac */ /* 0x000e620008000a00 */
[----:B------:R-:W1:Y:S01]  /*4a80*/  LDC R73, c[0x0][0xb30] ;  /* 0x0002cc00ff497b82 */ /* 0x000e620000000800 */
[----:B------:R-:W1:Y:S01]  /*4a90*/  LDCU.64 UR44, c[0x0][0x890] ;  /* 0x00011200ff2c77ac */ /* 0x000e620008000a00 */
[----:B------:R-:W-:-:S06]  /*4aa0*/  UIADD3 UR48, UPT, UPT, UR49, 0x200, URZ ;  /* 0x0000020031307890 */ /* 0x000fcc000fffe0ff */
[----:B------:R-:W1:Y:S08]  /*4ab0*/  LDC.64 R168, c[0x0][0xb10] ;  /* 0x0002c400ffa87b82 */ /* 0x000e700000000a00 */
[----:B------:R-:W1:Y:S08]  /*4ac0*/  LDC.64 R70, c[0x0][0xb18] ;  /* 0x0002c600ff467b82 */ /* 0x000e700000000a00 */
[----:B------:R-:W1:Y:S08]  /*4ad0*/  LDC.64 R68, c[0x0][0xb28] ;  /* 0x0002ca00ff447b82 */ /* 0x000e700000000a00 */
[----:B------:R-:W1:Y:S01]  /*4ae0*/  LDC.64 R166, c[0x0][0x8b0] ;  /* 0x00022c00ffa67b82 */ /* 0x000e620000000a00 */
[----:B---3--:R-:W-:-:S07]  /*4af0*/  IMAD.IADD R79, R0, 0x1, R79 ;  /* 0x00000001004f7824 */ /* 0x008fce00078e024f */
[----:B------:R-:W3:Y:S08]  /*4b00*/  LDC.64 R164, c[0x0][0x8a8] ;  /* 0x00022a00ffa47b82 */ /* 0x000ef00000000a00 */
[----:B--2-4-:R-:W1:Y:S02]  /*4b10*/  LDC R178, c[0x0][0x374] ;  /* 0x0000dd00ffb27b82 */ /* 0x014e640000000800 */
.L_x_124:
[C---:B------:R-:W-:Y:S02]  /*4b20*/  LEA R0, R191.reuse, UR49, 0x3 ;  /* 0x00000031bf007c11 */ /* 0x040fe4000f8e18ff */
[----:B------:R-:W-:Y:S02]  /*4b30*/  SHF.L.U32 R3, R182, 0x1f, RZ ;  /* 0x0000001fb6037819 */ /* 0x000fe400000006ff */
[----:B------:R-:W-:Y:S02]  /*4b40*/  LEA R16, R191, UR49, 0x4 ;  /* 0x00000031bf107c11 */ /* 0x000fe4000f8e20ff */
[----:B------:R-:W2:Y:S02]  /*4b50*/  SYNCS.PHASECHK.TRANS64.TRYWAIT P0, [R0+URZ+0x80], R3 ;  /* 0x00008003000075a7 */ /* 0x000ea400080011ff */
[----:B-12---:R-:W-:Y:S05]  /*4b60*/  @!P0 BRA `(.L_x_80) ;  /* 0x0000006c00408947 */ /* 0x006fea0003800000 */
.L_x_162:
[----:B------:R-:W4:Y:S01]  /*4b70*/  LDC.64 R12, c[0x0][0xb10] ;  /* 0x0002c400ff0c7b82 */ /* 0x000f220000000a00 */
[----:B------:R-:W3:Y:S01]  /*4b80*/  LDS.128 R16, [R16+0xf0] ;  /* 0x0000f00010107984 */ /* 0x000ee20000000c00 */
[----:B-1----:R-:W-:Y:S01]  /*4b90*/  ISETP.NE.AND P1, PT, R73, 0x1, PT ;  /* 0x000000014900780c */ /* 0x002fe20003f25270 */
[----:B--2---:R-:W-:Y:S01]  /*4ba0*/  VIADD R0, R0, 0x90 ;  /* 0x0000009000007836 */ /* 0x004fe20000000000 */
[----:B------:R-:W-:Y:S04]  /*4bb0*/  ISETP.GE.AND P0, PT, R72, 0x1, PT ;  /* 0x000000014800780c */ /* 0x000fe80003f06270 */
[----:B------:R-:W1:Y:S01]  /*4bc0*/  LDC.64 R10, c[0x0][0xb18] ;  /* 0x0002c600ff0a7b82 */ /* 0x000e620000000a00 */
[----:B------:R-:W-:Y:S01]  /*4bd0*/  PRMT R0, RZ, 0x654, R0 ;  /* 0x00000654ff007816 */ /* 0x000fe20000000000 */
[----:B------:R-:W-:Y:S01]  /*4be0*/  @!PT LDS RZ, [RZ] ;  /* 0x00000000fffff984 */ /* 0x000fe20000000800 */
[----:B------:R-:W-:Y:S01]  /*4bf0*/  @!PT LDS RZ, [RZ] ;  /* 0x00000000fffff984 */ /* 0x000fe20000000800 */
[----:B------:R-:W-:Y:S01]  /*4c00*/  @!PT LDS RZ, [RZ] ;  /* 0x00000000fffff984 */ /* 0x000fe20000000800 */
[----:B------:R-:W-:Y:S01]  /*4c10*/  @!PT LDS RZ, [RZ] ;  /* 0x00000000fffff984 */ /* 0x000fe20000000800 */
[----:B------:R2:W-:Y:S06]  /*4c20*/  MEMBAR.ALL.CTA ;  /* 0x0000000000007992 */ /* 0x0005ec0000008000 */
[----:B--2---:R-:W2:Y:S01]  /*4c30*/  FENCE.VIEW.ASYNC.S ;  /* 0x00000000000073c6 */ /* 0x004ea20000000000 */
[----:B------:R-:W1:Y:S08]  /*4c40*/  @!P1 LDC R14, c[0x0][0xb20] ;  /* 0x0002c800ff0e9b82 */ /* 0x000e700000000800 */
[----:B------:R-:W1:Y:S01]  /*4c50*/  @!P1 LDC R9, c[0x0][0xb0c] ;  /* 0x0002c300ff099b82 */ /* 0x000e620000000800 */
[----:B--2---:R2:W-:Y:S01]  /*4c60*/  SYNCS.ARRIVE.TRANS64.RED.A1T0 RZ, [R0+URZ], RZ ;  /* 0x000000ff00ff79a7 */ /* 0x0045e200081004ff */
[----:B---3--:R-:W-:Y:S04]  /*4c70*/  LOP3.LUT P4, RZ, R18, 0x1, RZ, 0xc0, !PT ;  /* 0x0000000112ff7812 */ /* 0x008fe8000788c0ff */
[----:B------:R-:W-:Y:S09]  /*4c80*/  P2R R190, PR, RZ, 0x10 ;  /* 0x00000010ffbe7803 */ /* 0x000ff20000000000 */
[----:B------:R-:W-:Y:S02]  /*4c90*/  @P4 MOV R77, R16 ;  /* 0x00000010004d4202 */ /* 0x000fe40000000f00 */
[----:B------:R-:W-:Y:S01]  /*4ca0*/  @P4 LOP3.LUT R75, R17, 0xffff, RZ, 0xc0, !PT ;  /* 0x0000ffff114b4812 */ /* 0x000fe200078ec0ff */
[----:B--2-4-:R-:W-:Y:S06]  /*4cb0*/  @!P0 BRA `(.L_x_81) ;  /* 0x0000000000a48947 */ /* 0x014fec0003800000 */
[----:B------:R-:W-:Y:S01]  /*4cc0*/  IMAD.HI.U32 R23, R178, R71, RZ ;  /* 0x00000047b2177227 */ /* 0x000fe200078e00ff */
[----:B------:R-:W-:Y:S02]  /*4cd0*/  ISETP.NE.AND P0, PT, R70, 0x1, PT ;  /* 0x000000014600780c */ /* 0x000fe40003f05270 */
[----:B------:R-:W-:Y:S01]  /*4ce0*/  ISETP.NE.AND P2, PT, R72, 0x1, PT ;  /* 0x000000014800780c */ /* 0x000fe20003f45270 */
[----:B------:R-:W-:Y:S01]  /*4cf0*/  IMAD.HI.U32 R22, R177, R168, RZ ;  /* 0x000000a8b1167227 */ /* 0x000fe200078e00ff */
[----:B------:R-:W-:Y:S02]  /*4d00*/  SHF.R.U32.HI R23, RZ, R174, R23 ;  /* 0x000000aeff177219 */ /* 0x000fe40000011617 */
[----:B------:R-:W-:Y:S01]  /*4d10*/  ISETP.NE.AND P3, PT, R74, 0x1, PT ;  /* 0x000000014a00780c */ /* 0x000fe20003f65270 */
[----:B------:R-:W-:Y:S01]  /*4d20*/  IMAD.HI.U32 R26, R77, R168, RZ ;  /* 0x000000a84d1a7227 */ /* 0x000fe200078e00ff */
[----:B------:R-:W-:Y:S02]  /*4d30*/  SHF.R.U32.HI R22, RZ, R169, R22 ;  /* 0x000000a9ff167219 */ /* 0x000fe40000011616 */
[----:B------:R-:W-:Y:S01]  /*4d40*/  SEL R3, R178, R23, !P0 ;  /* 0x00000017b2037207 */ /* 0x000fe20004000000 */
[----:B------:R-:W-:Y:S01]  /*4d50*/  IMAD.HI.U32 R23, R75, R71, RZ ;  /* 0x000000474b177227 */ /* 0x000fe200078e00ff */
[----:B------:R-:W-:Y:S02]  /*4d60*/  SEL R7, R177, R22, !P3 ;  /* 0x00000016b1077207 */ /* 0x000fe40005800000 */
[----:B------:R-:W-:Y:S01]  /*4d70*/  SHF.R.U32.HI R26, RZ, R169, R26 ;  /* 0x000000a9ff1a7219 */ /* 0x000fe2000001161a */
[-C--:B------:R-:W-:Y:S04]  /*4d80*/  IMAD.HI.U32 R22, R3, R68.reuse, RZ ;  /* 0x0000004403167227 */ /* 0x080fe800078e00ff */
[----:B------:R-:W-:Y:S01]  /*4d90*/  IMAD.HI.U32 R24, R7, R68, RZ ;  /* 0x0000004407187227 */ /* 0x000fe200078e00ff */
[-C--:B------:R-:W-:Y:S02]  /*4da0*/  @P2 SHF.R.U32.HI R3, RZ, R69.reuse, R22 ;  /* 0x00000045ff032219 */ /* 0x080fe40000011616 */
[----:B------:R-:W-:Y:S02]  /*4db0*/  SHF.R.U32.HI R22, RZ, R174, R23 ;  /* 0x000000aeff167219 */ /* 0x000fe40000011617 */
[----:B------:R-:W-:Y:S01]  /*4dc0*/  @P2 SHF.R.U32.HI R7, RZ, R69, R24 ;  /* 0x00000045ff072219 */ /* 0x000fe20000011618 */
[C---:B------:R-:W-:Y:S01]  /*4dd0*/  IMAD R2, R72.reuse, R3, RZ ;  /* 0x0000000348027224 */ /* 0x040fe200078e02ff */
[----:B------:R-:W-:Y:S02]  /*4de0*/  SEL R5, R75, R22, !P0 ;  /* 0x000000164b057207 */ /* 0x000fe40004000000 */
[----:B------:R-:W-:Y:S01]  /*4df0*/  SEL R3, R77, R26, !P3 ;  /* 0x0000001a4d037207 */ /* 0x000fe20005800000 */
[----:B------:R-:W-:Y:S01]  /*4e00*/  IMAD R4, R72, R7, RZ ;  /* 0x0000000748047224 */ /* 0x000fe200078e02ff */
[C---:B------:R-:W-:Y:S01]  /*4e10*/  ISETP.GE.AND P0, PT, R5.reuse, R2, PT ;  /* 0x000000020500720c */ /* 0x040fe20003f06270 */
[----:B------:R-:W-:Y:S03]  /*4e20*/  IMAD.HI.U32 R6, R5, R68, RZ ;  /* 0x0000004405067227 */ /* 0x000fe600078e00ff */
[----:B------:R-:W-:Y:S01]  /*4e30*/  ISETP.GE.OR P0, PT, R3, R4, P0 ;  /* 0x000000040300720c */ /* 0x000fe20000706670 */
[----:B------:R-:W-:Y:S01]  /*4e40*/  IMAD.MOV R4, RZ, RZ, -R3 ;  /* 0x000000ffff047224 */ /* 0x000fe200078e0a03 */
[-C--:B------:R-:W-:Y:S03]  /*4e50*/  SHF.R.U32.HI R6, RZ, R69.reuse, R6 ;  /* 0x00000045ff067219 */ /* 0x080fe60000011606 */
[----:B------:R-:W-:Y:S01]  /*4e60*/  IMAD R77, R74, R4, R77 ;  /* 0x000000044a4d7224 */ /* 0x000fe200078e024d */
[----:B------:R-:W-:Y:S05]  /*4e70*/  SEL R15, R5, R6, !P2 ;  /* 0x00000006050f7207 */ /* 0x000fea0005000000 */
[----:B------:R-:W-:Y:S02]  /*4e80*/  IMAD.MOV R6, RZ, RZ, -R15 ;  /* 0x000000ffff067224 */ /* 0x000fe400078e0a0f */
[C---:B------:R-:W-:Y:S04]  /*4e90*/  @!P0 IMAD.HI.U32 R2, R3.reuse, R68, RZ ;  /* 0x0000004403028227 */ /* 0x040fe800078e00ff */
[----:B------:R-:W-:Y:S01]  /*4ea0*/  IMAD R6, R72, R6, R5 ;  /* 0x0000000648067224 */ /* 0x000fe200078e0205 */
[----:B------:R-:W-:Y:S04]  /*4eb0*/  @!P0 SHF.R.U32.HI R2, RZ, R69, R2 ;  /* 0x00000045ff028219 */ /* 0x000fe80000011602 */
[----:B------:R-:W-:Y:S02]  /*4ec0*/  @!P0 SEL R0, R3, R2, !P2 ;  /* 0x0000000203008207 */ /* 0x000fe40005000000 */
[----:B------:R-:W-:Y:S02]  /*4ed0*/  IADD3 R2, PT, PT, -R5, RZ, RZ ;  /* 0x000000ff05027210 */ /* 0x000fe40007ffe1ff */
[----:B------:R-:W-:Y:S01]  /*4ee0*/  @!P0 IADD3 R8, PT, PT, R15, -R0, RZ ;  /* 0x800000000f088210 */ /* 0x000fe20007ffe0ff */
[----:B------:R-:W-:Y:S02]  /*4ef0*/  @!P0 IMAD R0, R7, R6, R0 ;  /* 0x0000000607008224 */ /* 0x000fe400078e0200 */
[----:B------:R-:W-:Y:S02]  /*4f00*/  IMAD R75, R70, R2, R75 ;  /* 0x00000002464b7224 */ /* 0x000fe400078e024b */
[----:B------:R-:W-:Y:S02]  /*4f10*/  @!P0 IMAD R5, R8, R72, R3 ;  /* 0x0000004808058224 */ /* 0x000fe400078e0203 */
[----:B------:R-:W-:Y:S04]  /*4f20*/  @!P0 IMAD.MOV.U32 R3, RZ, RZ, R0 ;  /* 0x000000ffff038224 */ /* 0x000fe800078e0000 */
[----:B------:R-:W-:Y:S02]  /*4f30*/  IMAD R77, R3, R74, R77 ;  /* 0x0000004a034d7224 */ /* 0x000fe400078e024d */
[----:B------:R-:W-:Y:S07]  /*4f40*/  IMAD R75, R5, R70, R75 ;  /* 0x00000046054b7224 */ /* 0x000fee00078e024b */
.L_x_81:
[----:B-1----:R-:W-:Y:S01]  /*4f50*/  @!P1 ISETP.NE.AND P0, PT, R10, 0x1, PT ;  /* 0x000000010a00980c */ /* 0x002fe20003f05270 */
[----:B------:R-:W-:Y:S01]  /*4f60*/  @!P1 IMAD.HI.U32 R0, R77, R12, RZ ;  /* 0x0000000c4d009227 */ /* 0x000fe200078e00ff */
[----:B------:R-:W-:Y:S01]  /*4f70*/  @!P1 ISETP.NE.AND P2, PT, R9, 0x1, PT ;  /* 0x000000010900980c */ /* 0x000fe20003f45270 */
[----:B------:R-:W-:Y:S01]  /*4f80*/  ULOP3.LUT UP0, URZ, UR48, 0x1b0, URZ, 0xc0, !UPT ;  /* 0x000001b030ff7892 */ /* 0x000fe2000f80c0ff */
[----:B------:R-:W-:Y:S01]  /*4f90*/  R2UR UR42, R21 ;  /* 0x00000000152a72ca */ /* 0x000fe200000e0000 */
[----:B------:R-:W-:Y:S01]  /*4fa0*/  @!P1 IMAD.HI.U32 R3, R75, R11, RZ ;  /* 0x0000000b4b039227 */ /* 0x000fe200078e00ff */
[----:B------:R-:W-:Y:S02]  /*4fb0*/  @!P1 SHF.R.U32.HI R0, RZ, R13, R0 ;  /* 0x0000000dff009219 */ /* 0x000fe40000011600 */
[----:B------:R-:W-:Y:S01]  /*4fc0*/  R2UR UR41, R20 ;  /* 0x00000000142972ca */ /* 0x000fe200000e0000 */
[----:B------:R-:W-:Y:S01]  /*4fd0*/  VIADD R191, R191, 0x1 ;  /* 0x00000001bfbf7836 */ /* 0x000fe20000000000 */
[----:B------:R-:W-:Y:S02]  /*4fe0*/  @!P1 SHF.R.U32.HI R2, RZ, R14, R3 ;  /* 0x0000000eff029219 */ /* 0x000fe40000011603 */
[----:B------:R-:W-:Y:S02]  /*4ff0*/  @!P1 SEL R3, R77, R0, !P2 ;  /* 0x000000004d039207 */ /* 0x000fe40005000000 */
[----:B------:R-:W-:Y:S02]  /*5000*/  @!P1 SEL R2, R75, R2, !P0 ;  /* 0x000000024b029207 */ /* 0x000fe40004000000 */
[----:B------:R-:W-:Y:S01]  /*5010*/  @P4 SHF.R.U32.HI R179, RZ, 0x10, R17 ;  /* 0x00000010ffb34819 */ /* 0x000fe20000011611 */
[----:B------:R-:W-:Y:S02]  /*5020*/  USHF.L.U32 UR42, UR42, 0x7, URZ ;  /* 0x000000072a2a7899 */ /* 0x000fe400080006ff */
[----:B------:R-:W-:Y:S02]  /*5030*/  @!P1 IMAD.IADD R0, R2, 0x1, -R3 ;  /* 0x0000000102009824 */ /* 0x000fe400078e0a03 */
[----:B------:R-:W-:Y:S01]  /*5040*/  @!P1 IMAD.IADD R2, R3, 0x1, -R2 ;  /* 0x0000000103029824 */ /* 0x000fe200078e0a02 */
[----:B------:R-:W-:Y:S01]  /*5050*/  USHF.L.U32 UR41, UR41, 0x8, URZ ;  /* 0x0000000829297899 */ /* 0x000fe200080006ff */
[----:B------:R-:W-:Y:S02]  /*5060*/  @!P1 IMAD R77, R0, R9, R77 ;  /* 0x00000009004d9224 */ /* 0x000fe400078e024d */
[----:B------:R-:W-:Y:S01]  /*5070*/  @!P1 IMAD R75, R2, R10, R75 ;  /* 0x0000000a024b9224 */ /* 0x000fe200078e024b */
[----:B------:R-:W-:Y:S08]  /*5080*/  BRA.U !UP0, `(.L_x_82) ;  /* 0x0000000108407547 */ /* 0x000ff0000b800000 */
[----:B------:R-:W1:Y:S01]  /*5090*/  LDCU.64 UR8, c[0x4][0x88] ;  /* 0x01001100ff0877ac */ /* 0x000e620008000a00 */
[----:B------:R-:W-:Y:S01]  /*50a0*/  MOV R3, 0x0 ;  /* 0x0000000000037802 */ /* 0x000fe20000000f00 */
[----:B------:R-:W-:Y:S02]  /*50b0*/  HFMA2 R12, -RZ, RZ, 0, 5.9604644775390625e-08 ;  /* 0x00000001ff0c7431 */ /* 0x000fe400000001ff */
[----:B------:R-:W-:Y:S02]  /*50c0*/  IMAD.MOV.U32 R8, RZ, RZ, 0x70 ;  /* 0x00000070ff087424 */ /* 0x000fe400078e00ff */
[----:B------:R-:W-:Y:S01]  /*50d0*/  IMAD.MOV.U32 R13, RZ, RZ, RZ ;  /* 0x000000ffff0d7224 */ /* 0x000fe200078e00ff */
[----:B------:R-:W2:Y:S01]  /*50e0*/  LDCU.64 UR6, c[0x4][0x90] ;  /* 0x01001200ff0677ac */ /* 0x000ea20008000a00 */
[----:B------:R-:W3:Y:S01]  /*50f0*/  LDC.64 R2, c[0x4][R3] ;  /* 0x0100000003027b82 */ /* 0x000ee20000000a00 */
[----:B------:R-:W4:Y:S01]  /*5100*/  LDCU.64 UR4, c[0x4][0x8] ;  /* 0x01000100ff0477ac */ /* 0x000f220008000a00 */
[----:B-1----:R-:W-:Y:S01]  /*5110*/  MOV R5, UR9 ;  /* 0x0000000900057c02 */ /* 0x002fe20008000f00 */
[----:B------:R-:W-:Y:S01]  /*5120*/  IMAD.U32 R4, RZ, RZ, UR8 ;  /* 0x00000008ff047e24 */ /* 0x000fe2000f8e00ff */
[----:B--2---:R-:W-:Y:S01]  /*5130*/  MOV R7, UR7 ;  /* 0x0000000700077c02 */ /* 0x004fe20008000f00 */
[----:B------:R-:W-:Y:S01]  /*5140*/  IMAD.U32 R6, RZ, RZ, UR6 ;  /* 0x00000006ff067e24 */ /* 0x000fe2000f8e00ff */
[----:B----4-:R-:W-:Y:S01]  /*5150*/  MOV R11, UR5 ;  /* 0x00000005000b7c02 */ /* 0x010fe20008000f00 */
[----:B------:R-:W-:Y:S02]  /*5160*/  IMAD.U32 R10, RZ, RZ, UR4 ;  /* 0x00000004ff0a7e24 */ /* 0x000fe4000f8e00ff */
[----:B------:R-:W-:Y:S07]  /*5170*/  LEPC R20, `(.L_x_82) ;  /* 0x000000001014794e */ /* 0x000fee0000000000 */
[----:B---3-5:R-:W-:Y:S05]  /*5180*/  CALL.ABS.NOINC R2 ;  /* 0x0000000002007343 */ /* 0x028fea0003c00000 */
.L_x_82:
[----:B------:R-:W-:Y:S01]  /*5190*/  LOP3.LUT P0, RZ, R188, 0x1b0, RZ, 0xc0, !PT ;  /* 0x000001b0bcff7812 */ /* 0x000fe2000780c0ff */
[----:B------:R-:W-:Y:S11]  /*51a0*/  BSSY.RECONVERGENT B6, `(.L_x_83) ;  /* 0x0000013000067945 */ /* 0x000ff60003800200 */
[----:B------:R-:W-:Y:S01]  /*51b0*/  @!UPT UIADD3 URZ, UPT, UPT, URZ, URZ, URZ ;  /* 0x000000fffffff290 */ /* 0x000fe2000fffe0ff */
[----:B------:R-:W-:Y:S05]  /*51c0*/  @!P0 BRA `(.L_x_84) ;  /* 0x0000000000408947 */ /* 0x000fea0003800000 */
        /* <DEDUP_REMOVED lines=16> */
.L_x_84:
[----:B------:R-:W-:Y:S05]  /*52d0*/  BSYNC.RECONVERGENT B6 ;  /* 0x0000000000067941 */ /* 0x000fea0003800200 */
.L_x_83:
[----:B------:R-:W-:Y:S01]  /*52e0*/  ISETP.NE.U32.AND P4, PT, R166, RZ, PT ;  /* 0x000000ffa600720c */ /* 0x000fe20003f85070 */
[----:B------:R-:W-:Y:S01]  /*52f0*/  UISETP.NE.AND UP2, UPT, UR50, URZ, UPT ;  /* 0x000000ff3200728c */ /* 0x000fe2000bf45270 */
[----:B------:R-:W-:Y:S01]  /*5300*/  ISETP.NE.U32.AND P2, PT, RZ, UR38, PT ;  /* 0x00000026ff007c0c */ /* 0x000fe2000bf45070 */
[----:B------:R-:W-:Y:S01]  /*5310*/  UISETP.NE.U32.AND UP1, UPT, UR44, URZ, UPT ;  /* 0x000000ff2c00728c */ /* 0x000fe2000bf25070 */
[----:B------:R-:W-:Y:S01]  /*5320*/  ISETP.NE.AND.EX P4, PT, R167, RZ, PT, P4 ;  /* 0x000000ffa700720c */ /* 0x000fe20003f85340 */
[----:B------:R-:W-:Y:S01]  /*5330*/  UPLOP3.LUT UP0, UPT, UPT, UPT, UPT, 0x40, 0x4 ;  /* 0x000000000004789c */ /* 0x000fe20003f0e870 */
[----:B------:R-:W-:Y:S01]  /*5340*/  ISETP.NE.AND.EX P2, PT, RZ, UR39, PT, P2 ;  /* 0x00000027ff007c0c */ /* 0x000fe2000bf45320 */
[----:B------:R-:W-:Y:S01]  /*5350*/  UISETP.NE.AND.EX UP1, UPT, UR45, URZ, UPT, UP1 ;  /* 0x000000ff2d00728c */ /* 0x000fe2000bf25310 */
[----:B------:R-:W-:Y:S04]  /*5360*/  PLOP3.LUT P1, PT, PT, PT, UP2, 0x80, 0x8 ;  /* 0x000000000008781c */ /* 0x000fe80003f2f028 */
[----:B------:R-:W-:Y:S06]  /*5370*/  @UP2 UPLOP3.LUT UP0, UPT, UPT, UPT, UP1, 0x80, 0x8 ;  /* 0x000000000008289c */ /* 0x000fec0003f0f010 */
[----:B------:R-:W-:Y:S01]  /*5380*/  PLOP3.LUT P0, PT, PT, PT, UP0, 0x80, 0x8 ;  /* 0x000000000008781c */ /* 0x000fe20003f0f008 */
[----:B------:R-:W-:Y:S01]  /*5390*/  @!UPT UIADD3 URZ, UPT, UPT, URZ, URZ, URZ ;  /* 0x000000fffffff290 */ /* 0x000fe2000fffe0ff */
[----:B------:R-:W-:Y:S11]  /*53a0*/  BRA.U !UP1, `(.L_x_85) ;  /* 0x0000000109387547 */ /* 0x000ff6000b800000 */
[----:B------:R-:W-:Y:S01]  /*53b0*/  UISETP.NE.U32.AND UP0, UPT, UR38, URZ, UPT ;  /* 0x000000ff2600728c */ /* 0x000fe2000bf05070 */
[----:B------:R-:W-:Y:S02]  /*53c0*/  HFMA2 R0, -RZ, RZ, 0, 5.9604644775390625e-08 ;  /* 0x00000001ff007431 */ /* 0x000fe400000001ff */
[----:B------:R-:W-:Y:S01]  /*53d0*/  IMAD.MOV.U32 R171, RZ, RZ, 0x1 ;  /* 0x00000001ffab7424 */ /* 0x000fe200078e00ff */
[----:B------:R-:W-:Y:S06]  /*53e0*/  UISETP.NE.AND.EX UP0, UPT, UR39, URZ, UPT, UP0 ;  /* 0x000000ff2700728c */ /* 0x000fec000bf05300 */
[----:B------:R-:W-:Y:S05]  /*53f0*/  PLOP3.LUT P3, PT, PT, PT, UP0, 0x80, 0x8 ;  /* 0x000000000008781c */ /* 0x000fea0003f6f008 */
[----:B------:R-:W1:Y:S01]  /*5400*/  @UP0 LDCU.64 UR6, c[0x0][0x888] ;  /* 0x00011100ff0607ac */ /* 0x000e620008000a00 */
[----:B------:R-:W-:Y:S07]  /*5410*/  @UP0 UIMAD UR4, UR36, UR44, URZ ;  /* 0x0000002c240402a4 */ /* 0x000fee000f8e02ff */
[----:B------:R-:W-:Y:S01]  /*5420*/  @!P3 PRMT R171, R0, 0x7610, R171 ;  /* 0x0000761000abb816 */ /* 0x000fe200000000ab */
[----:B-1----:R-:W-:Y:S03]  /*5430*/  @UP0 UIMAD.WIDE UR6, UR4, 0x4, UR6 ;  /* 0x00000004040608a5 */ /* 0x002fe6000f8e0206 */
[----:B------:R-:W1:Y:S03]  /*5440*/  @!UP0 LDCU UR4, c[0x0][0x880] ;  /* 0x00011000ff0487ac */ /* 0x000e660008000800 */
[----:B------:R-:W-:Y:S01]  /*5450*/  IMAD.U32 R2, RZ, RZ, UR6 ;  /* 0x00000006ff027e24 */ /* 0x000fe2000f8e00ff */
[----:B------:R-:W-:Y:S05]  /*5460*/  MOV R3, UR7 ;  /* 0x0000000700037c02 */ /* 0x000fea0008000f00 */
[----:B-----5:R2:W5:Y:S02]  /*5470*/  @P3 LDG.E R81, desc[UR46][R2.64] ;  /* 0x0000002e02513981 */ /* 0x020564000c1e1900 */
[----:B-12---:R-:W-:Y:S02]  /*5480*/  @!P3 IMAD.U32 R81, RZ, RZ, UR4 ;  /* 0x00000004ff51be24 */ /* 0x006fe4000f8e00ff */
.L_x_85:
[----:B------:R-:W-:Y:S05]  /*5490*/  @!P4 BRA `(.L_x_86) ;  /* 0x000000000020c947 */ /* 0x000fea0003800000 */
[----:B------:R-:W-:Y:S04]  /*54a0*/  ISETP.NE.U32.AND P3, PT, R164, RZ, PT ;  /* 0x000000ffa400720c */ /* 0x000fe80003f65070 */
[----:B------:R-:W-:Y:S11]  /*54b0*/  ISETP.NE.AND.EX P3, PT, R165, RZ, PT, P3 ;  /* 0x000000ffa500720c */ /* 0x000ff60003f65330 */
[----:B------:R-:W-:Y:S02]  /*54c0*/  @!UPT UIADD3 URZ, UPT, UPT, URZ, URZ, URZ ;  /* 0x000000fffffff290 */ /* 0x000fe4000fffe0ff */
[----:B------:R-:W1:Y:S01]  /*54d0*/  @P3 LDC.64 R2, c[0x0][0x8a8] ;  /* 0x00022a00ff023b82 */ /* 0x000e620000000a00 */
[----:B------:R-:W-:Y:S04]  /*54e0*/  @P3 IMAD R0, R166, UR36, RZ ;  /* 0x00000024a6003c24 */ /* 0x000fe8000f8e02ff */
[----:B-1----:R-:W-:Y:S05]  /*54f0*/  @P3 IMAD.WIDE R2, R0, 0x4, R2 ;  /* 0x0000000400023825 */ /* 0x002fea00078e0202 */
[----:B-----5:R1:W5:Y:S02]  /*5500*/  @P3 LDG.E R78, desc[UR46][R2.64] ;  /* 0x0000002e024e3981 */ /* 0x020364000c1e1900 */
[----:B-1----:R-:W2:Y:S02]  /*5510*/  @!P3 LDC R78, c[0x0][0x8a0] ;  /* 0x00022800ff4ebb82 */ /* 0x002ea40000000800 */
.L_x_86:
[----:B-----5:R-:W-:Y:S01]  /*5520*/  FSETP.NEU.AND P4, PT, R81, RZ, PT ;  /* 0x000000ff5100720b */ /* 0x020fe20003f8d000 */
[----:B------:R-:W-:Y:S01]  /*5530*/  BSSY B1, `(.L_x_87) ;  /* 0x0000047000017945 */ /* 0x000fe20003800000 */
[----:B------:R-:W-:Y:S01]  /*5540*/  SEL R5, RZ, 0xffffffff, P2 ;  /* 0xffffffffff057807 */ /* 0x000fe20001000000 */
[----:B------:R-:W-:Y:S01]  /*5550*/  IMAD.MOV.U32 R196, RZ, RZ, 0x1 ;  /* 0x00000001ffc47424 */ /* 0x000fe200078e00ff */
[----:B------:R-:W-:Y:S01]  /*5560*/  LOP3.LUT P3, RZ, R171, 0xff, RZ, 0xc0, !PT ;  /* 0x000000ffabff7812 */ /* 0x000fe2000786c0ff */
[C---:B------:R-:W-:Y:S01]  /*5570*/  IMAD R80, R76.reuse, 0x100, R79 ;  /* 0x000001004c507824 */ /* 0x040fe200078e024f */
[----:B------:R-:W-:Y:S02]  /*5580*/  @P1 SEL R0, RZ, 0xffffffff, P4 ;  /* 0xffffffffff001807 */ /* 0x000fe40002000000 */
[----:B------:R-:W-:Y:S02]  /*5590*/  CS2R R162, SRZ ;  /* 0x0000000000a27805 */ /* 0x000fe4000001ff00 */
[----:B------:R-:W-:Y:S02]  /*55a0*/  LEA R3, R181, UR49, 0x3 ;  /* 0x00000031b5037c11 */ /* 0x000fe4000f8e18ff */
[----:B------:R-:W-:Y:S02]  /*55b0*/  CS2R R160, SRZ ;  /* 0x0000000000a07805 */ /* 0x000fe4000001ff00 */
[----:B------:R-:W-:Y:S02]  /*55c0*/  @P0 SEL R0, R5, R0, !P3 ;  /* 0x0000000005000207 */ /* 0x000fe40005800000 */
[----:B------:R-:W-:Y:S02]  /*55d0*/  CS2R R158, SRZ ;  /* 0x00000000009e7805 */ /* 0x000fe4000001ff00 */
[----:B------:R-:W-:Y:S02]  /*55e0*/  LEA R193, R76, UR49, 0x3 ;  /* 0x000000314cc17c11 */ /* 0x000fe4000f8e18ff */
[----:B------:R-:W-:Y:S02]  /*55f0*/  CS2R R156, SRZ ;  /* 0x00000000009c7805 */ /* 0x000fe4000001ff00 */
[----:B------:R-:W-:Y:S02]  /*5600*/  @P1 LOP3.LUT R0, R0, 0x1, RZ, 0xc0, !PT ;  /* 0x0000000100001812 */ /* 0x000fe400078ec0ff */
[----:B------:R-:W-:Y:S02]  /*5610*/  CS2R R154, SRZ ;  /* 0x00000000009a7805 */ /* 0x000fe4000001ff00 */
[----:B------:R-:W-:Y:S02]  /*5620*/  SHF.L.U32 R2, R183, 0x1f, RZ ;  /* 0x0000001fb7027819 */ /* 0x000fe400000006ff */
[----:B------:R-:W-:Y:S02]  /*5630*/  CS2R R152, SRZ ;  /* 0x0000000000987805 */ /* 0x000fe4000001ff00 */
[----:B------:R-:W-:Y:S02]  /*5640*/  ISETP.NE.U32.OR P6, PT, R0, 0x1, !P1 ;  /* 0x000000010000780c */ /* 0x000fe40004fc5470 */
[----:B------:R-:W-:Y:S02]  /*5650*/  CS2R R150, SRZ ;  /* 0x0000000000967805 */ /* 0x000fe4000001ff00 */
[----:B------:R-:W-:Y:S02]  /*5660*/  PLOP3.LUT P2, PT, PT, PT, UP1, 0x80, 0x8 ;  /* 0x000000000008781c */ /* 0x000fe40003f4f018 */
[----:B------:R-:W-:Y:S02]  /*5670*/  CS2R R148, SRZ ;  /* 0x0000000000947805 */ /* 0x000fe4000001ff00 */
[----:B------:R-:W-:Y:S02]  /*5680*/  SEL R0, RZ, 0xffffffff, P4 ;  /* 0xffffffffff007807 */ /* 0x000fe40002000000 */
[----:B------:R-:W-:Y:S03]  /*5690*/  P2R R198, PR, RZ, 0x40 ;  /* 0x00000040ffc67803 */ /* 0x000fe60000000000 */
[----:B------:R-:W-:Y:S04]  /*56a0*/  @P6 SHF.L.U32 R4, R180, 0x1f, RZ ;  /* 0x0000001fb4046819 */ /* 0x000fe800000006ff */
[----:B------:R-:W-:Y:S01]  /*56b0*/  @P2 SEL R0, R5, R0, !P3 ;  /* 0x0000000005002207 */ /* 0x000fe20005800000 */
[----:B------:R-:W1:Y:S03]  /*56c0*/  @P6 SYNCS.PHASECHK.TRANS64.TRYWAIT P1, [R3+URZ+0x30], R4 ;  /* 0x00003004030065a7 */ /* 0x000e6600080211ff */
[----:B------:R-:W-:Y:S04]  /*56d0*/  LOP3.LUT R0, R0, 0x1, RZ, 0xc0, !PT ;  /* 0x0000000100007812 */ /* 0x000fe800078ec0ff */
[----:B------:R-:W-:Y:S04]  /*56e0*/  ISETP.NE.U32.AND P5, PT, R0, 0x1, PT ;  /* 0x000000010000780c */ /* 0x000fe80003fa5070 */
[----:B------:R-:W-:Y:S01]  /*56f0*/  P2R R197, PR, RZ, 0x20 ;  /* 0x00000020ffc57803 */ /* 0x000fe20000000000 */
[----:B------:R3:W4:Y:S01]  /*5700*/  SYNCS.PHASECHK.TRANS64.TRYWAIT P0, [R193+URZ+0xa0], R2 ;  /* 0x0000a002c10075a7 */ /* 0x00072200080011ff */
[----:B-1----:R-:W-:Y:S01]  /*5710*/  @P6 SEL R196, RZ, 0x1, !P1 ;  /* 0x00000001ffc46807 */ /* 0x002fe20004800000 */
[----:B---3--:R-:W-:Y:S06]  /*5720*/  @!P6 BRA `(.L_x_88) ;  /* 0x00000000009ce947 */ /* 0x008fec0003800000 */
[----:B------:R-:W-:Y:S01]  /*5730*/  @P5 IMAD R6, R181, 0x2000, R186 ;  /* 0x00002000b5065824 */ /* 0x000fe200078e02ba */
[----:B------:R-:W-:Y:S01]  /*5740*/  ISETP.NE.AND P1, PT, R196, RZ, PT ;  /* 0x000000ffc400720c */ /* 0x000fe20003f25270 */
[----:B------:R-:W-:Y:S01]  /*5750*/  BSSY B0, `(.L_x_89) ;  /* 0x0000010000007945 */ /* 0x000fe20003800000 */
[----:B------:R-:W-:Y:S01]  /*5760*/  CS2R R150, SRZ ;  /* 0x0000000000967805 */ /* 0x000fe2000001ff00 */
[--C-:B------:R-:W-:Y:S01]  /*5770*/  @P5 IMAD R7, R187, -0x10, R6.reuse ;  /* 0xfffffff0bb075824 */ /* 0x100fe200078e0206 */
[----:B------:R-:W-:Y:S01]  /*5780*/  CS2R R148, SRZ ;  /* 0x0000000000947805 */ /* 0x000fe2000001ff00 */
[----:B------:R-:W-:Y:S01]  /*5790*/  @P5 IMAD R5, R185, -0x10, R6 ;  /* 0xfffffff0b9055824 */ /* 0x000fe200078e0206 */
[----:B------:R-:W-:Y:S01]  /*57a0*/  CS2R R158, SRZ ;  /* 0x00000000009e7805 */ /* 0x000fe2000001ff00 */
[----:B------:R-:W-:Y:S01]  /*57b0*/  @P5 IMAD R4, R184, 0x10, R7 ;  /* 0x00000010b8045824 */ /* 0x000fe200078e0207 */
[----:B------:R-:W-:Y:S02]  /*57c0*/  CS2R R156, SRZ ;  /* 0x00000000009c7805 */ /* 0x000fe4000001ff00 */
[----:B------:R-:W-:Y:S02]  /*57d0*/  CS2R R154, SRZ ;  /* 0x00000000009a7805 */ /* 0x000fe4000001ff00 */
[----:B------:R-:W-:Y:S02]  /*57e0*/  CS2R R152, SRZ ;  /* 0x0000000000987805 */ /* 0x000fe4000001ff00 */
[----:B------:R-:W-:Y:S02]  /*57f0*/  CS2R R162, SRZ ;  /* 0x0000000000a27805 */ /* 0x000fe4000001ff00 */
[----:B------:R-:W-:Y:S01]  /*5800*/  CS2R R160, SRZ ;  /* 0x0000000000a07805 */ /* 0x000fe2000001ff00 */
[----:B------:R-:W-:Y:S06]  /*5810*/  @P1 BRA `(.L_x_90) ;  /* 0x00000000000c1947 */ /* 0x000fec0003800000 */
[----:B------:R-:W-:Y:S04]  /*5820*/  SHF.L.U32 R0, R180, 0x1f, RZ ;  /* 0x0000001fb4007819 */ /* 0x000fe800000006ff */
[----:B------:R-:W1:Y:S02]  /*5830*/  SYNCS.PHASECHK.TRANS64.TRYWAIT P1, [R3+URZ+0x30], R0 ;  /* 0x00003000030075a7 */ /* 0x000e6400080211ff */
[----:B-1----:R-:W-:Y:S05]  /*5840*/  @!P1 BRA `(.L_x_91) ;  /* 0x00000060001c9947 */ /* 0x002fea0003800000 */
.L_x_90:
[----:B------:R-:W-:Y:S05]  /*5850*/  BSYNC B0 ;  /* 0x0000000000007941 */ /* 0x000fea0003800000 */
.L_x_89:
[----:B------:R-:W-:Y:S01]  /*5860*/  ISETP.NE.AND P1, PT, R197, RZ, PT ;  /* 0x000000ffc500720c */ /* 0x000fe20003f25270 */
[----:B-1----:R-:W-:Y:S02]  /*5870*/  VIADD R3, R3, 0x50 ;  /* 0x0000005003037836 */ /* 0x002fe40000000000 */
[----:B------:R-:W-:Y:S02]  /*5880*/  IMAD.U32 R0, RZ, RZ, UR37 ;  /* 0x00000025ff007e24 */ /* 0x000fe4000f8e00ff */
[----:B------:R-:W-:Y:S03]  /*5890*/  VIADD R181, R181, 0x1 ;  /* 0x00000001b5b57836 */ /* 0x000fe60000000000 */
[----:B------:R-:W-:Y:S05]  /*58a0*/  PRMT R0, R0, 0x654, R3 ;  /* 0x0000065400007816 */ /* 0x000fea0000000003 */
[----:B------:R1:W3:Y:S04]  /*58b0*/  @P1 LDS.128 R148, [R6] ;  /* 0x0000000006941984 */ /* 0x0002e80000000c00 */
[----:B------:R1:W1:Y:S04]  /*58c0*/  @P1 LDS.128 R156, [R5+0x20] ;  /* 0x00002000059c1984 */ /* 0x0002680000000c00 */
[----:B------:R1:W1:Y:S04]  /*58d0*/  @P1 LDS.128 R152, [R7+0x10] ;  /* 0x0000100007981984 */ /* 0x0002680000000c00 */
[----:B------:R1:W1:Y:S01]  /*58e0*/  @P1 LDS.128 R160, [R4+0x10] ;  /* 0x0000100004a01984 */ /* 0x0002620000000c00 */
[C---:B------:R-:W-:Y:S01]  /*58f0*/  ISETP.NE.AND P1, PT, R181.reuse, 0x4, PT ;  /* 0x00000004b500780c */ /* 0x040fe20003f25270 */
[----:B------:R-:W-:Y:S01]  /*5900*/  @!PT LDS RZ, [RZ] ;  /* 0x00000000fffff984 */ /* 0x000fe20000000800 */
[----:B------:R-:W-:Y:S01]  /*5910*/  @!PT LDS RZ, [RZ] ;  /* 0x00000000fffff984 */ /* 0x000fe20000000800 */
[----:B------:R-:W-:Y:S01]  /*5920*/  @!PT LDS RZ, [RZ] ;  /* 0x00000000fffff984 */ /* 0x000fe20000000800 */
[----:B------:R-:W-:Y:S01]  /*5930*/  @!PT LDS RZ, [RZ] ;  /* 0x00000000fffff984 */ /* 0x000fe20000000800 */
[----:B------:R5:W-:Y:S06]  /*5940*/  MEMBAR.ALL.CTA ;  /* 0x0000000000007992 */ /* 0x000bec0000008000 */
[----:B-----5:R-:W5:Y:S01]  /*5950*/  FENCE.VIEW.ASYNC.S ;  /* 0x00000000000073c6 */ /* 0x020f620000000000 */
[----:B------:R-:W-:Y:S02]  /*5960*/  SEL R3, RZ, 0x1, P1 ;  /* 0x00000001ff037807 */ /* 0x000fe40000800000 */
[----:B------:R-:W-:Y:S02]  /*5970*/  SEL R181, R181, RZ, P1 ;  /* 0x000000ffb5b57207 */ /* 0x000fe40000800000 */
[----:B------:R-:W-:Y:S01]  /*5980*/  LOP3.LUT R180, R180, R3, RZ, 0x3c, !PT ;  /* 0x00000003b4b47212 */ /* 0x000fe200078e3cff */
[----:B-----5:R1:W-:Y:S06]  /*5990*/  SYNCS.ARRIVE.TRANS64.RED.A1T0 RZ, [R0+URZ], RZ ;  /* 0x000000ff00ff79a7 */ /* 0x0203ec00081004ff */
.L_x_88:
[----:B------:R-:W-:Y:S05]  /*59a0*/  BSYNC B1 ;  /* 0x0000000000017941 */ /* 0x000fea0003800000 */
.L_x_87:
[----:B-1----:R-:W-:Y:S04]  /*59b0*/  SHF.R.U32.HI R0, RZ, 0x15, R80 ;  /* 0x00000015ff007819 */ /* 0x002fe80000011650 */
[----:B------:R-:W-:Y:S01]  /*59c0*/  LOP3.LUT P1, RZ, R0, 0x3, R173, 0x48, !PT ;  /* 0x0000000300ff7812 */ /* 0x000fe200078248ad */
[----:B------:R-:W-:Y:S01]  /*59d0*/  @!UPT UIADD3 URZ, UPT, UPT, URZ, URZ, URZ ;  /* 0x000000fffffff290 */ /* 0x000fe2000fffe0ff */
[----:B----4-:R-:W-:Y:S11]  /*59e0*/  @P0 BRA `(.L_x_92) ;  /* 0x0000000000080947 */ /* 0x010ff60003800000 */
[----:B------:R-:W1:Y:S02]  /*59f0*/  SYNCS.PHASECHK.TRANS64.TRYWAIT P0, [R193+URZ+0xa0], R2 ;  /* 0x0000a002c10075a7 */ /* 0x000e6400080011ff */
[----:B-1----:R-:W-:Y:S05]  /*5a00*/  @!P0 BRA `(.L_x_93) ;  /* 0x0000005c00c08947 */ /* 0x002fea0003800000 */
.L_x_92:
[----:B------:R-:W-:Y:S04]  /*5a10*/  BSSY.RECONVERGENT B6, `(.L_x_94) ;  /* 0x0000012000067945 */ /* 0x000fe80003800200 */
[----:B------:R-:W-:Y:S05]  /*5a20*/  @!P1 BRA `(.L_x_95) ;  /* 0x0000000000409947 */ /* 0x000fea0003800000 */
[----:B------:R-:W4:Y:S01]  /*5a30*/  LDCU.64 UR8, c[0x4][0x78] ;  /* 0x01000f00ff0877ac */ /* 0x000f220008000a00 */
[----:B------:R-:W-:Y:S01]  /*5a40*/  MOV R3, 0x0 ;  /* 0x0000000000037802 */ /* 0x000fe20000000f00 */
[----:B------:R-:W-:Y:S02]  /*5a50*/  HFMA2 R12, -RZ, RZ, 0, 5.9604644775390625e-08 ;  /* 0x00000001ff0c7431 */ /* 0x000fe400000001ff */
[----:B------:R-:W-:Y:S02]  /*5a60*/  IMAD.MOV.U32 R8, RZ, RZ, 0x192 ;  /* 0x00000192ff087424 */ /* 0x000fe400078e00ff */
[----:B------:R-:W-:Y:S01]  /*5a70*/  IMAD.MOV.U32 R13, RZ, RZ, RZ ;  /* 0x000000ffff0d7224 */ /* 0x000fe200078e00ff */
[----:B------:R-:W5:Y:S01]  /*5a80*/  LDCU.64 UR6, c[0x4][0x80] ;  /* 0x01001000ff0677ac */ /* 0x000f620008000a00 */
[----:B-1----:R-:W1:Y:S01]  /*5a90*/  LDC.64 R2, c[0x4][R3] ;  /* 0x0100000003027b82 */ /* 0x002e620000000a00 */
[----:B------:R-:W2:Y:S01]  /*5aa0*/  LDCU.64 UR4, c[0x4][0x18] ;  /* 0x01000300ff0477ac */ /* 0x000ea20008000a00 */
[----:B----4-:R-:W-:Y:S01]  /*5ab0*/  MOV R5, UR9 ;  /* 0x0000000900057c02 */ /* 0x010fe20008000f00 */
[----:B------:R-:W-:Y:S01]  /*5ac0*/  IMAD.U32 R4, RZ, RZ, UR8 ;  /* 0x00000008ff047e24 */ /* 0x000fe2000f8e00ff */
[----:B-----5:R-:W-:Y:S01]  /*5ad0*/  MOV R7, UR7 ;  /* 0x0000000700077c02 */ /* 0x020fe20008000f00 */
[----:B------:R-:W-:Y:S01]  /*5ae0*/  IMAD.U32 R6, RZ, RZ, UR6 ;  /* 0x00000006ff067e24 */ /* 0x000fe2000f8e00ff */
[----:B--2---:R-:W-:Y:S01]  /*5af0*/  MOV R11, UR5 ;  /* 0x00000005000b7c02 */ /* 0x004fe20008000f00 */
[----:B------:R-:W-:Y:S02]  /*5b00*/  IMAD.U32 R10, RZ, RZ, UR4 ;  /* 0x00000004ff0a7e24 */ /* 0x000fe4000f8e00ff */
[----:B------:R-:W-:Y:S07]  /*5b10*/  LEPC R20, `(.L_x_95) ;  /* 0x000000001014794e */ /* 0x000fee0000000000 */
[----:B-1-3--:R-:W-:Y:S05]  /*5b20*/  CALL.ABS.NOINC R2 ;  /* 0x0000000002007343 */ /* 0x00afea0003c00000 */
.L_x_95:
[----:B------:R-:W-:Y:S05]  /*5b30*/  BSYNC.RECONVERGENT B6 ;  /* 0x0000000000067941 */ /* 0x000fea0003800200 */
.L_x_94:
[-C--:B---3--:R-:W-:Y:S01]  /*5b40*/  F2FP.F16.E4M3.UNPACK_B R83, R148.reuse ;  /* 0x00000094ff53723e */ /* 0x088fe200020006ff */
[----:B------:R-:W-:Y:S05]  /*5b50*/  WARPSYNC.ALL ;  /* 0x0000000000007948 */ /* 0x000fea0003800000 */
[----:B------:R-:W-:Y:S01]  /*5b60*/  R2UR UR4, R80 ;  /* 0x00000000500472ca */ /* 0x000fe200000e0000 */
[--C-:B------:R-:W-:Y:S01]  /*5b70*/  HADD2.F32 R82, -RZ, R83.reuse.H0_H0 ;  /* 0x20000053ff527230 */ /* 0x100fe20000004100 */
[----:B------:R-:W-:Y:S01]  /*5b80*/  F2FP.F16.E4M3.UNPACK_B R85, R148.H1 ;  /* 0x00000094ff55723e */ /* 0x000fe200030006ff */
[----:B------:R-:W-:Y:S01]  /*5b90*/  HADD2.F32 R83, -RZ, R83.H1_H1 ;  /* 0x30000053ff537230 */ /* 0x000fe20000004100 */
[-C--:B------:R-:W-:Y:S01]  /*5ba0*/  F2FP.F16.E4M3.UNPACK_B R87, R149.reuse ;  /* 0x00000095ff57723e */ /* 0x080fe200020006ff */
[----:B------:R-:W-:Y:S01]  /*5bb0*/  BSSY.RECONVERGENT B0, `(.L_x_96) ;  /* 0x000011d000007945 */ /* 0x000fe20003800200 */
[----:B------:R-:W-:Y:S01]  /*5bc0*/  F2FP.F16.E4M3.UNPACK_B R89, R149.H1 ;  /* 0x00000095ff59723e */ /* 0x000fe200030006ff */
[----:B------:R-:W-:Y:S01]  /*5bd0*/  HADD2.F32 R84, -RZ, R85.H0_H0 ;  /* 0x20000055ff547230 */ /* 0x000fe20000004100 */
[-C--:B------:R-:W-:Y:S01]  /*5be0*/  F2FP.F16.E4M3.UNPACK_B R91, R150.reuse ;  /* 0x00000096ff5b723e */ /* 0x080fe200020006ff */
[----:B------:R-:W-:Y:S01]  /*5bf0*/  HADD2.F32 R88, -RZ, R87.H1_H1 ;  /* 0x30000057ff587230 */ /* 0x000fe20000004100 */
[----:B------:R-:W-:Y:S01]  /*5c00*/  F2FP.F16.E4M3.UNPACK_B R93, R150.H1 ;  /* 0x00000096ff5d723e */ /* 0x000fe200030006ff */
[----:B------:R-:W-:Y:S01]  /*5c10*/  HADD2.F32 R86, -RZ, R85.H1_H1 ;  /* 0x30000055ff567230 */ /* 0x000fe20000004100 */
[-C--:B------:R-:W-:Y:S01]  /*5c20*/  F2FP.F16.E4M3.UNPACK_B R95, R151.reuse ;  /* 0x00000097ff5f723e */ /* 0x080fe200020006ff */
[----:B------:R-:W2:Y:S01]  /*5c30*/  LDTM.x64 R4, tmem[UR4] ;  /* 0x00000004000479ee */ /* 0x000ea20008340000 */
[----:B------:R-:W-:Y:S01]  /*5c40*/  F2FP.F16.E4M3.UNPACK_B R97, R151.H1 ;  /* 0x00000097ff61723e */ /* 0x000fe200030006ff */
[----:B------:R-:W-:Y:S01]  /*5c50*/  HADD2.F32 R85, -RZ, R87.H0_H0 ;  /* 0x20000057ff557230 */ /* 0x000fe20000004100 */
[-C--:B------:R-:W-:Y:S01]  /*5c60*/  F2FP.F16.E4M3.UNPACK_B R99, R152.reuse ;  /* 0x00000098ff63723e */ /* 0x080fe200020006ff */
[----:B------:R-:W-:Y:S01]  /*5c70*/  HADD2.F32 R87, -RZ, R89.H0_H0 ;  /* 0x20000059ff577230 */ /* 0x000fe20000004100 */
[----:B------:R-:W-:Y:S01]  /*5c80*/  F2FP.F16.E4M3.UNPACK_B R101, R152.H1 ;  /* 0x00000098ff65723e */ /* 0x000fe200030006ff */
[----:B------:R-:W-:Y:S01]  /*5c90*/  HADD2.F32 R92, -RZ, R91.H1_H1 ;  /* 0x3000005bff5c7230 */ /* 0x000fe20000004100 */
[----:B------:R-:W-:Y:S01]  /*5ca0*/  SHF.L.U32 R199, R176, 0x4, RZ ;  /* 0x00000004b0c77819 */ /* 0x000fe200000006ff */
[----:B------:R-:W-:Y:S01]  /*5cb0*/  HADD2.F32 R96, -RZ, R95.H1_H1 ;  /* 0x3000005fff607230 */ /* 0x000fe20000004100 */
[----:B------:R-:W-:Y:S01]  /*5cc0*/  SHF.L.U32 R207, R175, 0x4, RZ ;  /* 0x00000004afcf7819 */ /* 0x000fe200000006ff */
[----:B------:R-:W-:Y:S01]  /*5cd0*/  HADD2.F32 R100, -RZ, R99.H1_H1 ;  /* 0x30000063ff647230 */ /* 0x000fe20000004100 */
[----:B------:R-:W-:Y:S01]  /*5ce0*/  IADD3 R192, PT, PT, R186, R199, RZ ;  /* 0x000000c7bac07210 */ /* 0x000fe20007ffe0ff */
[----:B------:R-:W-:Y:S01]  /*5cf0*/  HADD2.F32 R90, -RZ, R89.H1_H1 ;  /* 0x30000059ff5a7230 */ /* 0x000fe20000004100 */
[----:B------:R-:W-:Y:S01]  /*5d00*/  SHF.L.U32 R205, R184, 0x4, RZ ;  /* 0x00000004b8cd7819 */ /* 0x000fe200000006ff */
[----:B------:R-:W-:Y:S01]  /*5d10*/  HADD2.F32 R89, -RZ, R91.H0_H0 ;  /* 0x2000005bff597230 */ /* 0x000fe20000004100 */
[-C--:B------:R-:W-:Y:S01]  /*5d20*/  F2FP.F16.E4M3.UNPACK_B R103, R153.reuse ;  /* 0x00000099ff67723e */ /* 0x080fe200020006ff */
[--C-:B------:R-:W-:Y:S01]  /*5d30*/  HADD2.F32 R91, -RZ, R93.reuse.H0_H0 ;  /* 0x2000005dff5b7230 */ /* 0x100fe20000004100 */
[----:B------:R-:W-:Y:S01]  /*5d40*/  IADD3 R194, PT, PT, R205, R192, RZ ;  /* 0x000000c0cdc27210 */ /* 0x000fe20007ffe0ff */
[----:B------:R-:W-:Y:S01]  /*5d50*/  HADD2.F32 R94, -RZ, R93.H1_H1 ;  /* 0x3000005dff5e7230 */ /* 0x000fe20000004100 */
[----:B------:R-:W-:Y:S01]  /*5d60*/  F2FP.F16.E4M3.UNPACK_B R105, R153.H1 ;  /* 0x00000099ff69723e */ /* 0x000fe200030006ff */
[----:B------:R-:W-:Y:S01]  /*5d70*/  HADD2.F32 R93, -RZ, R95.H0_H0 ;  /* 0x2000005fff5d7230 */ /* 0x000fe20000004100 */
[-C--:B------:R-:W-:Y:S01]  /*5d80*/  F2FP.F16.E4M3.UNPACK_B R107, R154.reuse ;  /* 0x0000009aff6b723e */ /* 0x080fe200020006ff */
[----:B------:R-:W-:Y:S01]  /*5d90*/  HADD2.F32 R104, -RZ, R103.H1_H1 ;  /* 0x30000067ff687230 */ /* 0x000fe20000004100 */
[----:B------:R-:W-:Y:S01]  /*5da0*/  F2FP.F16.E4M3.UNPACK_B R109, R154.H1 ;  /* 0x0000009aff6d723e */ /* 0x000fe200030006ff */
[C---:B--2---:R-:W-:Y:S01]  /*5db0*/  FMUL R0, R78.reuse, R4 ;  /* 0x000000044e007220 */ /* 0x044fe20000400000 */
[C---:B-1----:R-:W-:Y:S01]  /*5dc0*/  FMUL R2, R78.reuse, R5 ;  /* 0x000000054e027220 */ /* 0x042fe20000400000 */
[C---:B------:R-:W-:Y:S01]  /*5dd0*/  FMUL R4, R78.reuse, R8 ;  /* 0x000000084e047220 */ /* 0x040fe20000400000 */
[C---:B------:R-:W-:Y:S01]  /*5de0*/  FMUL R5, R78.reuse, R9 ;  /* 0x000000094e057220 */ /* 0x040fe20000400000 */
[C---:B------:R-:W-:Y:S01]  /*5df0*/  FFMA R0, R81.reuse, R82, R0 ;  /* 0x0000005251007223 */ /* 0x040fe20000000000 */
[C---:B------:R-:W-:Y:S01]  /*5e00*/  FFMA R2, R81.reuse, R83, R2 ;  /* 0x0000005351027223 */ /* 0x040fe20000000002 */
[C---:B------:R-:W-:Y:S01]  /*5e10*/  FMUL R8, R78.reuse, R12 ;  /* 0x0000000c4e087220 */ /* 0x040fe20000400000 */
[C---:B------:R-:W-:Y:S01]  /*5e20*/  FMUL R9, R78.reuse, R13 ;  /* 0x0000000d4e097220 */ /* 0x040fe20000400000 */
[C---:B------:R-:W-:Y:S01]  /*5e30*/  FMUL R12, R78.reuse, R16 ;  /* 0x000000104e0c7220 */ /* 0x040fe20000400000 */
[C---:B------:R-:W-:Y:S01]  /*5e40*/  FMUL R13, R78.reuse, R17 ;  /* 0x000000114e0d7220 */ /* 0x040fe20000400000 */
[C---:B------:R-:W-:Y:S01]  /*5e50*/  FMUL R16, R78.reuse, R20 ;  /* 0x000000144e107220 */ /* 0x040fe20000400000 */
[C---:B------:R-:W-:Y:S01]  /*5e60*/  FMUL R17, R78.reuse, R21 ;  /* 0x000000154e117220 */ /* 0x040fe20000400000 */
[C---:B------:R-:W-:Y:S01]  /*5e70*/  FMUL R20, R78.reuse, R24 ;  /* 0x000000184e147220 */ /* 0x040fe20000400000 */
[C---:B------:R-:W-:Y:S01]  /*5e80*/  FMUL R21, R78.reuse, R25 ;  /* 0x000000194e157220 */ /* 0x040fe20000400000 */
[----:B------:R-:W-:Y:S02]  /*5e90*/  HADD2.F32 R108, -RZ, R107.H1_H1 ;  /* 0x3000006bff6c7230 */ /* 0x000fe40000004100 */
[C---:B------:R-:W-:Y:S01]  /*5ea0*/  FMUL R24, R78.reuse, R28 ;  /* 0x0000001c4e187220 */ /* 0x040fe20000400000 */
[C---:B------:R-:W-:Y:S01]  /*5eb0*/  FMUL R25, R78.reuse, R29 ;  /* 0x0000001d4e197220 */ /* 0x040fe20000400000 */
[C---:B------:R-:W-:Y:S01]  /*5ec0*/  FMUL R28, R78.reuse, R32 ;  /* 0x000000204e1c7220 */ /* 0x040fe20000400000 */
[C---:B------:R-:W-:Y:S01]  /*5ed0*/  FMUL R29, R78.reuse, R33 ;  /* 0x000000214e1d7220 */ /* 0x040fe20000400000 */
[C---:B------:R-:W-:Y:S01]  /*5ee0*/  FMUL R32, R78.reuse, R36 ;  /* 0x000000244e207220 */ /* 0x040fe20000400000 */
[----:B------:R-:W-:Y:S01]  /*5ef0*/  F2FP.F16.E4M3.UNPACK_B R111, R155 ;  /* 0x0000009bff6f723e */ /* 0x000fe200020006ff */
[C---:B------:R-:W-:Y:S01]  /*5f00*/  FMUL R33, R78.reuse, R37 ;  /* 0x000000254e217220 */ /* 0x040fe20000400000 */
[C---:B------:R-:W-:Y:S01]  /*5f10*/  FMUL R36, R78.reuse, R40 ;  /* 0x000000284e247220 */ /* 0x040fe20000400000 */
[----:B------:R-:W-:Y:S01]  /*5f20*/  F2FP.F16.E4M3.UNPACK_B R113, R155.H1 ;  /* 0x0000009bff71723e */ /* 0x000fe200030006ff */
[C---:B------:R-:W-:Y:S01]  /*5f30*/  FMUL R37, R78.reuse, R41 ;  /* 0x000000294e257220 */ /* 0x040fe20000400000 */
[----:B------:R-:W-:Y:S02]  /*5f40*/  HADD2.F32 R112, -RZ, R111.H1_H1 ;  /* 0x3000006fff707230 */ /* 0x000fe40000004100 */
        /* <DEDUP_REMOVED lines=26> */
[C---:B------:R-:W-:Y:S01]  /*60f0*/  FFMA R3, R81.reuse, R84, R3 ;  /* 0x0000005451037223 */ /* 0x040fe20000000003 */
[C---:B------:R-:W-:Y:S01]  /*6100*/  FFMA R7, R81.reuse, R86, R7 ;  /* 0x0000005651077223 */ /* 0x040fe20000000007 */
[----:B------:R-:W-:Y:S01]  /*6110*/  F2FP.F16.E4M3.UNPACK_B R131, R160 ;  /* 0x000000a0ff83723e */ /* 0x000fe200020006ff */
[C---:B------:R-:W-:Y:S01]  /*6120*/  FFMA R4, R81.reuse, R85, R4 ;  /* 0x0000005551047223 */ /* 0x040fe20000000004 */
[C---:B------:R-:W-:Y:S01]  /*6130*/  FFMA R5, R81.reuse, R88, R5 ;  /* 0x0000005851057223 */ /* 0x040fe20000000005 */
[----:B------:R-:W-:Y:S01]  /*6140*/  F2FP.F16.E4M3.UNPACK_B R133, R160.H1 ;  /* 0x000000a0ff85723e */ /* 0x000fe200030006ff */
[----:B------:R-:W-:Y:S01]  /*6150*/  FFMA R6, R81, R87, R6 ;  /* 0x0000005751067223 */ /* 0x000fe20000000006 */
[----:B------:R-:W-:Y:S01]  /*6160*/  F2FP.SATFINITE.E4M3.F32.PACK_AB_MERGE_C R195, R7, R3, RZ ;  /* 0x0000000307c3723e */ /* 0x000fe200048070ff */
[----:B------:R-:W-:Y:S02]  /*6170*/  HADD2.F32 R128, -RZ, R127.H1_H1 ;  /* 0x3000007fff807230 */ /* 0x000fe40000004100 */
[----:B------:R-:W-:Y:S01]  /*6180*/  FMUL R11, R78, R11 ;  /* 0x0000000b4e0b7220 */ /* 0x000fe20000400000 */
[----:B------:R-:W-:Y:S01]  /*6190*/  HADD2.F32 R132, -RZ, R131.H1_H1 ;  /* 0x30000083ff847230 */ /* 0x000fe20000004100 */
[----:B------:R-:W-:Y:S01]  /*61a0*/  F2FP.SATFINITE.E4M3.F32.PACK_AB_MERGE_C R200, R2, R0, R195 ;  /* 0x0000000002c8723e */ /* 0x000fe200048070c3 */
[----:B------:R-:W-:Y:S01]  /*61b0*/  FMUL R10, R78, R14 ;  /* 0x0000000e4e0a7220 */ /* 0x000fe20000400000 */
[----:B------:R-:W-:Y:S01]  /*61c0*/  IADD3 R195, PT, PT, R186, R207, RZ ;  /* 0x000000cfbac37210 */ /* 0x000fe20007ffe0ff */
[C---:B------:R-:W-:Y:S01]  /*61d0*/  FFMA R11, R81.reuse, R90, R11 ;  /* 0x0000005a510b7223 */ /* 0x040fe2000000000b */
[C---:B------:R-:W-:Y:S01]  /*61e0*/  FFMA R8, R81.reuse, R89, R8 ;  /* 0x0000005951087223 */ /* 0x040fe20000000008 */
[C---:B------:R-:W-:Y:S01]  /*61f0*/  FFMA R9, R81.reuse, R92, R9 ;  /* 0x0000005c51097223 */ /* 0x040fe20000000009 */
[--C-:B------:R-:W-:Y:S02]  /*6200*/  HADD2.F32 R95, -RZ, R97.reuse.H0_H0 ;  /* 0x20000061ff5f7230 */ /* 0x100fe40000004100 */
[----:B------:R-:W-:Y:S01]  /*6210*/  FFMA R10, R81, R91, R10 ;  /* 0x0000005b510a7223 */ /* 0x000fe2000000000a */
[----:B------:R-:W-:Y:S01]  /*6220*/  F2FP.SATFINITE.E4M3.F32.PACK_AB_MERGE_C R201, R11, R6, RZ ;  /* 0x000000060bc9723e */ /* 0x000fe200048070ff */
[C---:B------:R-:W-:Y:S01]  /*6230*/  FMUL R15, R78.reuse, R15 ;  /* 0x0000000f4e0f7220 */ /* 0x040fe20000400000 */
[----:B------:R-:W-:Y:S02]  /*6240*/  HADD2.F32 R98, -RZ, R97.H1_H1 ;  /* 0x30000061ff627230 */ /* 0x000fe40000004100 */
[C---:B------:R-:W-:Y:S01]  /*6250*/  FMUL R14, R78.reuse, R18 ;  /* 0x000000124e0e7220 */ /* 0x040fe20000400000 */
[----:B------:R-:W-:Y:S01]  /*6260*/  F2FP.SATFINITE.E4M3.F32.PACK_AB_MERGE_C R201, R5, R4, R201 ;  /* 0x0000000405c9723e */ /* 0x000fe200048070c9 */
[----:B------:R-:W-:Y:S02]  /*6270*/  HADD2.F32 R97, -RZ, R99.H0_H0 ;  /* 0x20000063ff617230 */ /* 0x000fe40000004100 */
[C---:B------:R-:W-:Y:S01]  /*6280*/  FFMA R15, R81.reuse, R94, R15 ;  /* 0x0000005e510f7223 */ /* 0x040fe2000000000f */
[C---:B------:R-:W-:Y:S01]  /*6290*/  FFMA R12, R81.reuse, R93, R12 ;  /* 0x0000005d510c7223 */ /* 0x040fe2000000000c */
[----:B------:R-:W-:Y:S01]  /*62a0*/  FFMA R13, R81, R96, R13 ;  /* 0x00000060510d7223 */ /* 0x000fe2000000000d */
[----:B------:R-:W-:Y:S01]  /*62b0*/  F2FP.F16.E4M3.UNPACK_B R135, R161 ;  /* 0x000000a1ff87723e */ /* 0x000fe200020006ff */
[--C-:B------:R-:W-:Y:S01]  /*62c0*/  HADD2.F32 R99, -RZ, R101.reuse.H0_H0 ;  /* 0x20000065ff637230 */ /* 0x100fe20000004100 */
[----:B------:R-:W-:Y:S01]  /*62d0*/  F2FP.SATFINITE.E4M3.F32.PACK_AB_MERGE_C R202, R15, R10, RZ ;  /* 0x0000000a0fca723e */ /* 0x000fe200048070ff */
[----:B------:R-:W-:Y:S01]  /*62e0*/  FFMA R14, R81, R95, R14 ;  /* 0x0000005f510e7223 */ /* 0x000fe2000000000e */
[C---:B------:R-:W-:Y:S01]  /*62f0*/  FMUL R19, R78.reuse, R19 ;  /* 0x000000134e137220 */ /* 0x040fe20000400000 */
[----:B------:R-:W-:Y:S01]  /*6300*/  HADD2.F32 R102, -RZ, R101.H1_H1 ;  /* 0x30000065ff667230 */ /* 0x000fe20000004100 */
[----:B------:R-:W-:Y:S01]  /*6310*/  F2FP.SATFINITE.E4M3.F32.PACK_AB_MERGE_C R202, R9, R8, R202 ;  /* 0x0000000809ca723e */ /* 0x000fe200048070ca */
[----:B------:R-:W-:Y:S02]  /*6320*/  HADD2.F32 R101, -RZ, R103.H0_H0 ;  /* 0x20000067ff657230 */ /* 0x000fe40000004100 */
[C---:B------:R-:W-:Y:S01]  /*6330*/  FFMA R19, R81.reuse, R98, R19 ;  /* 0x0000006251137223 */ /* 0x040fe20000000013 */
[C---:B------:R-:W-:Y:S01]  /*6340*/  FFMA R16, R81.reuse, R97, R16 ;  /* 0x0000006151107223 */ /* 0x040fe20000000010 */
[----:B------:R-:W-:Y:S01]  /*6350*/  FFMA R17, R81, R100, R17 ;  /* 0x0000006451117223 */ /* 0x000fe20000000011 */
[----:B------:R-:W-:Y:S02]  /*6360*/  HADD2.F32 R136, -RZ, R135.H1_H1 ;  /* 0x30000087ff887230 */ /* 0x000fe40000004100 */
[C---:B------:R-:W-:Y:S01]  /*6370*/  FMUL R18, R78.reuse, R22 ;  /* 0x000000164e127220 */ /* 0x040fe20000400000 */
[----:B------:R-:W-:Y:S01]  /*6380*/  F2FP.F16.E4M3.UNPACK_B R137, R161.H1 ;  /* 0x000000a1ff89723e */ /* 0x000fe200030006ff */
[C---:B------:R-:W-:Y:S01]  /*6390*/  FMUL R23, R78.reuse, R23 ;  /* 0x000000174e177220 */ /* 0x040fe20000400000 */
[--C-:B------:R-:W-:Y:S01]  /*63a0*/  HADD2.F32 R103, -RZ, R105.reuse.H0_H0 ;  /* 0x20000069ff677230 */ /* 0x100fe20000004100 */
[----:B------:R-:W-:Y:S01]  /*63b0*/  F2FP.SATFINITE.E4M3.F32.PACK_AB_MERGE_C R203, R19, R14, RZ ;  /* 0x0000000e13cb723e */ /* 0x000fe200048070ff */
[C---:B------:R-:W-:Y:S01]  /*63c0*/  FFMA R18, R81.reuse, R99, R18 ;  /* 0x0000006351127223 */ /* 0x040fe20000000012 */
[C---:B------:R-:W-:Y:S01]  /*63d0*/  FFMA R23, R81.reuse, R102, R23 ;  /* 0x0000006651177223 */ /* 0x040fe20000000017 */
[----:B------:R-:W-:Y:S01]  /*63e0*/  FFMA R20, R81, R101, R20 ;  /* 0x0000006551147223 */ /* 0x000fe20000000014 */
[----:B------:R-:W-:Y:S01]  /*63f0*/  F2FP.F16.E4M3.UNPACK_B R139, R162 ;  /* 0x000000a2ff8b723e */ /* 0x000fe200020006ff */
[----:B------:R-:W-:Y:S01]  /*6400*/  HADD2.F32 R106, -RZ, R105.H1_H1 ;  /* 0x30000069ff6a7230 */ /* 0x000fe20000004100 */
[----:B------:R-:W-:Y:S01]  /*6410*/  F2FP.SATFINITE.E4M3.F32.PACK_AB_MERGE_C R203, R13, R12, R203 ;  /* 0x0000000c0dcb723e */ /* 0x000fe200048070cb */
[----:B------:R-:W-:Y:S01]  /*6420*/  FFMA R21, R81, R104, R21 ;  /* 0x0000006851157223 */ /* 0x000fe20000000015 */
[----:B------:R-:W-:Y:S01]  /*6430*/  F2FP.SATFINITE.E4M3.F32.PACK_AB_MERGE_C R208, R23, R18, RZ ;  /* 0x0000001217d0723e */ /* 0x000fe200048070ff */
[----:B------:R-:W-:Y:S02]  /*6440*/  HADD2.F32 R105, -RZ, R107.H0_H0 ;  /* 0x2000006bff697230 */ /* 0x000fe40000004100 */
[C---:B------:R-:W-:Y:S01]  /*6450*/  FMUL R22, R78.reuse, R26 ;  /* 0x0000001a4e167220 */ /* 0x040fe20000400000 */
[----:B------:R1:W-:Y:S01]  /*6460*/  STS.128 [R172+UR49+0x8200], R200 ;  /* 0x008200c8ac007988 */ /* 0x0003e20008000c31 */
[----:B------:R-:W-:Y:S01]  /*6470*/  F2FP.SATFINITE.E4M3.F32.PACK_AB_MERGE_C R208, R17, R16, R208 ;  /* 0x0000001011d0723e */ /* 0x000fe200048070d0 */
[----:B------:R-:W-:Y:S02]  /*6480*/  HADD2.F32 R140, -RZ, R139.H1_H1 ;  /* 0x3000008bff8c7230 */ /* 0x000fe40000004100 */
[C---:B------:R-:W-:Y:S01]  /*6490*/  FFMA R22, R81.reuse, R103, R22 ;  /* 0x0000006751167223 */ /* 0x040fe20000000016 */
[C---:B------:R-:W-:Y:S01]  /*64a0*/  FMUL R27, R78.reuse, R27 ;  /* 0x0000001b4e1b7220 */ /* 0x040fe20000400000 */
[--C-:B------:R-:W-:Y:S02]  /*64b0*/  HADD2.F32 R107, -RZ, R109.reuse.H0_H0 ;  /* 0x2000006dff6b7230 */ /* 0x100fe40000004100 */
[C---:B------:R-:W-:Y:S01]  /*64c0*/  FMUL R26, R78.reuse, R30 ;  /* 0x0000001e4e1a7220 */ /* 0x040fe20000400000 */
[----:B------:R-:W-:Y:S02]  /*64d0*/  HADD2.F32 R110, -RZ, R109.H1_H1 ;  /* 0x3000006dff6e7230 */ /* 0x000fe40000004100 */
[C---:B------:R-:W-:Y:S01]  /*64e0*/  FFMA R27, R81.reuse, R106, R27 ;  /* 0x0000006a511b7223 */ /* 0x040fe2000000001b */
[C---:B------:R-:W-:Y:S01]  /*64f0*/  FFMA R24, R81.reuse, R105, R24 ;  /* 0x0000006951187223 */ /* 0x040fe20000000018 */
[----:B------:R-:W-:Y:S01]  /*6500*/  FFMA R25, R81, R108, R25 ;  /* 0x0000006c51197223 */ /* 0x000fe20000000019 */
[----:B------:R-:W-:Y:S01]  /*6510*/  F2FP.F16.E4M3.UNPACK_B R141, R162.H1 ;  /* 0x000000a2ff8d723e */ /* 0x000fe200030006ff */
[----:B------:R-:W-:Y:S01]  /*6520*/  HADD2.F32 R109, -RZ, R111.H0_H0 ;  /* 0x2000006fff6d7230 */ /* 0x000fe20000004100 */
[----:B------:R-:W-:Y:S01]  /*6530*/  F2FP.SATFINITE.E4M3.F32.PACK_AB_MERGE_C R209, R27, R22, RZ ;  /* 0x000000161bd1723e */ /* 0x000fe200048070ff */
[----:B------:R-:W-:Y:S01]  /*6540*/  FFMA R26, R81, R107, R26 ;  /* 0x0000006b511a7223 */ /* 0x000fe2000000001a */
[C---:B------:R-:W-:Y:S01]  /*6550*/  FMUL R31, R78.reuse, R31 ;  /* 0x0000001f4e1f7220 */ /* 0x040fe20000400000 */
[--C-:B------:R-:W-:Y:S01]  /*6560*/  HADD2.F32 R111, -RZ, R113.reuse.H0_H0 ;  /* 0x20000071ff6f7230 */ /* 0x100fe20000004100 */
[----:B------:R-:W-:Y:S01]  /*6570*/  F2FP.SATFINITE.E4M3.F32.PACK_AB_MERGE_C R209, R21, R20, R209 ;  /* 0x0000001415d1723e */ /* 0x000fe200048070d1 */
[----:B------:R-:W-:Y:S02]  /*6580*/  HADD2.F32 R114, -RZ, R113.H1_H1 ;  /* 0x30000071ff727230 */ /* 0x000fe40000004100 */
[C---:B------:R-:W-:Y:S01]  /*6590*/  FFMA R31, R81.reuse, R110, R31 ;  /* 0x0000006e511f7223 */ /* 0x040fe2000000001f */
[C---:B------:R-:W-:Y:S01]  /*65a0*/  FFMA R28, R81.reuse, R109, R28 ;  /* 0x0000006d511c7223 */ /* 0x040fe2000000001c */
[----:B------:R-:W-:Y:S01]  /*65b0*/  FFMA R29, R81, R112, R29 ;  /* 0x00000070511d7223 */ /* 0x000fe2000000001d */
[----:B------:R-:W-:Y:S02]  /*65c0*/  HADD2.F32 R113, -RZ, R115.H0_H0 ;  /* 0x20000073ff717230 */ /* 0x000fe40000004100 */
[C---:B------:R-:W-:Y:S01]  /*65d0*/  FMUL R30, R78.reuse, R34 ;  /* 0x000000224e1e7220 */ /* 0x040fe20000400000 */
[----:B------:R-:W-:Y:S01]  /*65e0*/  F2FP.F16.E4M3.UNPACK_B R143, R163 ;  /* 0x000000a3ff8f723e */ /* 0x000fe200020006ff */
[C---:B------:R-:W-:Y:S01]  /*65f0*/  FMUL R35, R78.reuse, R35 ;  /* 0x000000234e237220 */ /* 0x040fe20000400000 */
[----:B------:R-:W-:Y:S01]  /*6600*/  HADD2.F32 R115, -RZ, R117.H0_H0 ;  /* 0x20000075ff737230 */ /* 0x000fe20000004100 */
[----:B------:R-:W-:Y:S01]  /*6610*/  F2FP.SATFINITE.E4M3.F32.PACK_AB_MERGE_C R210, R31, R26, RZ ;  /* 0x0000001a1fd2723e */ /* 0x000fe200048070ff */
[C---:B------:R-:W-:Y:S01]  /*6620*/  FFMA R30, R81.reuse, R111, R30 ;  /* 0x0000006f511e7223 */ /* 0x040fe2000000001e */
[C---:B------:R-:W-:Y:S01]  /*6630*/  FFMA R35, R81.reuse, R114, R35 ;  /* 0x0000007251237223 */ /* 0x040fe20000000023 */
[C---:B------:R-:W-:Y:S01]  /*6640*/  FFMA R32, R81.reuse, R113, R32 ;  /* 0x0000007151207223 */ /* 0x040fe20000000020 */
[----:B------:R-:W-:Y:S01]  /*6650*/  F2FP.F16.E4M3.UNPACK_B R145, R163.H1 ;  /* 0x000000a3ff91723e */ /* 0x000fe200030006ff */
[----:B------:R-:W-:Y:S01]  /*6660*/  FFMA R33, R81, R116, R33 ;  /* 0x0000007451217223 */ /* 0x000fe20000000021 */
[----:B------:R-:W-:Y:S01]  /*6670*/  F2FP.SATFINITE.E4M3.F32.PACK_AB_MERGE_C R210, R25, R24, R210 ;  /* 0x0000001819d2723e */ /* 0x000fe200048070d2 */
[----:B------:R-:W-:Y:S01]  /*6680*/  HADD2.F32 R144, -RZ, R143.H1_H1 ;  /* 0x3000008fff907230 */ /* 0x000fe20000004100 */
[----:B------:R-:W-:Y:S01]  /*6690*/  F2FP.SATFINITE.E4M3.F32.PACK_AB_MERGE_C R211, R35, R30, RZ ;  /* 0x0000001e23d3723e */ /* 0x000fe200048070ff */
[----:B------:R-:W-:Y:S02]  /*66a0*/  HADD2.F32 R118, -RZ, R117.H1_H1 ;  /* 0x30000075ff767230 */ /* 0x000fe40000004100 */
[C---:B------:R-:W-:Y:S01]  /*66b0*/  FMUL R34, R78.reuse, R38 ;  /* 0x000000264e227220 */ /* 0x040fe20000400000 */
[----:B------:R-:W-:Y:S01]  /*66c0*/  HADD2.F32 R117, -RZ, R119.H0_H0 ;  /* 0x20000077ff757230 */ /* 0x000fe20000004100 */
[----:B------:R-:W-:Y:S01]  /*66d0*/  F2FP.SATFINITE.E4M3.F32.PACK_AB_MERGE_C R211, R29, R28, R211 ;  /* 0x0000001c1dd3723e */ /* 0x000fe200048070d3 */
[C---:B------:R-:W-:Y:S01]  /*66e0*/  FMUL R39, R78.reuse, R39 ;  /* 0x000000274e277220 */ /* 0x040fe20000400000 */
[--C-:B------:R-:W-:Y:S02]  /*66f0*/  HADD2.F32 R119, -RZ, R121.reuse.H0_H0 ;  /* 0x20000079ff777230 */ /* 0x100fe40000004100 */
[C---:B------:R-:W-:Y:S01]  /*6700*/  FFMA R34, R81.reuse, R115, R34 ;  /* 0x0000007351227223 */ /* 0x040fe20000000022 */
[----:B------:R-:W-:Y:S01]  /*6710*/  HADD2.F32 R122, -RZ, R121.H1_H1 ;  /* 0x30000079ff7a7230 */ /* 0x000fe20000004100 */
[----:B------:R1:W-:Y:S01]  /*6720*/  STS.128 [R192+0x8010], R208 ;  /* 0x008010d0c0007388 */ /* 0x0003e20000000c00 */
[----:B------:R-:W-:Y:S02]  /*6730*/  HADD2.F32 R121, -RZ, R123.H0_H0 ;  /* 0x2000007bff797230 */ /* 0x000fe40000004100 */
[C---:B------:R-:W-:Y:S01]  /*6740*/  FFMA R39, R81.reuse, R118, R39 ;  /* 0x0000007651277223 */ /* 0x040fe20000000027 */
[C---:B------:R-:W-:Y:S01]  /*6750*/  FFMA R36, R81.reuse, R117, R36 ;  /* 0x0000007551247223 */ /* 0x040fe20000000024 */
[----:B------:R-:W-:Y:S01]  /*6760*/  FFMA R37, R81, R120, R37 ;  /* 0x0000007851257223 */ /* 0x000fe20000000025 */
[C---:B------:R-:W-:Y:S01]  /*6770*/  FMUL R38, R78.reuse, R42 ;  /* 0x0000002a4e267220 */ /* 0x040fe20000400000 */
[----:B------:R-:W-:Y:S01]  /*6780*/  ISETP.NE.AND P0, PT, R189, RZ, PT ;  /* 0x000000ffbd00720c */ /* 0x000fe20003f05270 */
[C---:B------:R-:W-:Y:S01]  /*6790*/  FMUL R43, R78.reuse, R43 ;  /* 0x0000002b4e2b7220 */ /* 0x040fe20000400000 */
[--C-:B------:R-:W-:Y:S01]  /*67a0*/  HADD2.F32 R123, -RZ, R125.reuse.H0_H0 ;  /* 0x2000007dff7b7230 */ /* 0x100fe20000004100 */
[----:B------:R-:W-:Y:S01]  /*67b0*/  F2FP.SATFINITE.E4M3.F32.PACK_AB_MERGE_C R212, R39, R34, RZ ;  /* 0x0000002227d4723e */ /* 0x000fe200048070ff */
[C---:B------:R-:W-:Y:S01]  /*67c0*/  FFMA R38, R81.reuse, R119, R38 ;  /* 0x0000007751267223 */ /* 0x040fe20000000026 */
[C---:B------:R-:W-:Y:S01]  /*67d0*/  FFMA R43, R81.reuse, R122, R43 ;  /* 0x0000007a512b7223 */ /* 0x040fe2000000002b */
[----:B------:R-:W-:Y:S01]  /*67e0*/  FFMA R40, R81, R121, R40 ;  /* 0x0000007951287223 */ /* 0x000fe20000000028 */
[----:B------:R-:W-:Y:S01]  /*67f0*/  F2FP.SATFINITE.E4M3.F32.PACK_AB_MERGE_C R212, R33, R32, R212 ;  /* 0x0000002021d4723e */ /* 0x000fe200048070d4 */
[----:B------:R-:W-:Y:S01]  /*6800*/  FFMA R41, R81, R124, R41 ;  /* 0x0000007c51297223 */ /* 0x000fe20000000029 */
[----:B------:R-:W-:Y:S01]  /*6810*/  HADD2.F32 R126, -RZ, R125.H1_H1 ;  /* 0x3000007dff7e7230 */ /* 0x000fe20000004100 */
[----:B------:R-:W-:Y:S01]  /*6820*/  F2FP.SATFINITE.E4M3.F32.PACK_AB_MERGE_C R213, R43, R38, RZ ;  /* 0x000000262bd5723e */ /* 0x000fe200048070ff */
[----:B------:R-:W-:Y:S02]  /*6830*/  HADD2.F32 R125, -RZ, R127.H0_H0 ;  /* 0x2000007fff7d7230 */ /* 0x000fe40000004100 */
[C---:B------:R-:W-:Y:S01]  /*6840*/  FMUL R42, R78.reuse, R46 ;  /* 0x0000002e4e2a7220 */ /* 0x040fe20000400000 */
[----:B------:R-:W-:Y:S01]  /*6850*/  FMUL R47, R78, R47 ;  /* 0x0000002f4e2f7220 */ /* 0x000fe20000400000 */
[--C-:B------:R-:W-:Y:S01]  /*6860*/  HADD2.F32 R127, -RZ, R129.reuse.H0_H0 ;  /* 0x20000081ff7f7230 */ /* 0x100fe20000004100 */
[----:B------:R-:W-:Y:S01]  /*6870*/  F2FP.SATFINITE.E4M3.F32.PACK_AB_MERGE_C R213, R37, R36, R213 ;  /* 0x0000002425d5723e */ /* 0x000fe200048070d5 */
[C---:B------:R-:W-:Y:S01]  /*6880*/  FFMA R42, R81.reuse, R123, R42 ;  /* 0x0000007b512a7223 */ /* 0x040fe2000000002a */
[C---:B------:R-:W-:Y:S01]  /*6890*/  FFMA R47, R81.reuse, R126, R47 ;  /* 0x0000007e512f7223 */ /* 0x040fe2000000002f */
[C---:B------:R-:W-:Y:S01]  /*68a0*/  FFMA R44, R81.reuse, R125, R44 ;  /* 0x0000007d512c7223 */ /* 0x040fe2000000002c */
[----:B------:R-:W-:Y:S01]  /*68b0*/  ISETP.NE.AND P6, PT, R198, RZ, PT ;  /* 0x000000ffc600720c */ /* 0x000fe20003fc5270 */
[----:B------:R-:W-:Y:S01]  /*68c0*/  FFMA R45, R81, R128, R45 ;  /* 0x00000080512d7223 */ /* 0x000fe2000000002d */
[----:B------:R-:W-:Y:S01]  /*68d0*/  HADD2.F32 R130, -RZ, R129.H1_H1 ;  /* 0x30000081ff827230 */ /* 0x000fe20000004100 */
[----:B------:R-:W-:Y:S01]  /*68e0*/  F2FP.SATFINITE.E4M3.F32.PACK_AB_MERGE_C R214, R47, R42, RZ ;  /* 0x0000002a2fd6723e */ /* 0x000fe200048070ff */
[----:B------:R-:W-:Y:S02]  /*68f0*/  HADD2.F32 R129, -RZ, R131.H0_H0 ;  /* 0x20000083ff817230 */ /* 0x000fe40000004100 */
[C---:B------:R-:W-:Y:S01]  /*6900*/  FMUL R46, R78.reuse, R50 ;  /* 0x000000324e2e7220 */ /* 0x040fe20000400000 */
[C---:B------:R-:W-:Y:S01]  /*6910*/  FMUL R51, R78.reuse, R51 ;  /* 0x000000334e337220 */ /* 0x040fe20000400000 */
[--C-:B------:R-:W-:Y:S02]  /*6920*/  HADD2.F32 R131, -RZ, R133.reuse.H0_H0 ;  /* 0x20000085ff837230 */ /* 0x100fe40000004100 */
[C---:B------:R-:W-:Y:S01]  /*6930*/  FMUL R50, R78.reuse, R54 ;  /* 0x000000364e327220 */ /* 0x040fe20000400000 */
[C---:B------:R-:W-:Y:S01]  /*6940*/  FFMA R46, R81.reuse, R127, R46 ;  /* 0x0000007f512e7223 */ /* 0x040fe2000000002e */
[----:B------:R-:W-:Y:S02]  /*6950*/  HADD2.F32 R134, -RZ, R133.H1_H1 ;  /* 0x30000085ff867230 */ /* 0x000fe40000004100 */
[C---:B------:R-:W-:Y:S01]  /*6960*/  FFMA R51, R81.reuse, R130, R51 ;  /* 0x0000008251337223 */ /* 0x040fe20000000033 */
[----:B------:R-:W-:Y:S02]  /*6970*/  HADD2.F32 R133, -RZ, R135.H0_H0 ;  /* 0x20000087ff857230 */ /* 0x000fe40000004100 */
[C---:B------:R-:W-:Y:S01]  /*6980*/  FMUL R55, R78.reuse, R55 ;  /* 0x000000374e377220 */ /* 0x040fe20000400000 */
[C---:B------:R-:W-:Y:S01]  /*6990*/  FFMA R48, R81.reuse, R129, R48 ;  /* 0x0000008151307223 */ /* 0x040fe20000000030 */
[C---:B------:R-:W-:Y:S01]  /*69a0*/  FFMA R49, R81.reuse, R132, R49 ;  /* 0x0000008451317223 */ /* 0x040fe20000000031 */
[--C-:B------:R-:W-:Y:S02]  /*69b0*/  HADD2.F32 R135, -RZ, R137.reuse.H0_H0 ;  /* 0x20000089ff877230 */ /* 0x100fe40000004100 */
[C---:B------:R-:W-:Y:S01]  /*69c0*/  FFMA R50, R81.reuse, R131, R50 ;  /* 0x0000008351327223 */ /* 0x040fe20000000032 */
[----:B------:R-:W-:Y:S02]  /*69d0*/  HADD2.F32 R138, -RZ, R137.H1_H1 ;  /* 0x30000089ff8a7230 */ /* 0x000fe40000004100 */
[C---:B------:R-:W-:Y:S01]  /*69e0*/  FMUL R54, R78.reuse, R58 ;  /* 0x0000003a4e367220 */ /* 0x040fe20000400000 */
[----:B------:R-:W-:Y:S02]  /*69f0*/  HADD2.F32 R137, -RZ, R139.H0_H0 ;  /* 0x2000008bff897230 */ /* 0x000fe40000004100 */
[C---:B------:R-:W-:Y:S01]  /*6a00*/  FFMA R55, R81.reuse, R134, R55 ;  /* 0x0000008651377223 */ /* 0x040fe20000000037 */
        /* <DEDUP_REMOVED lines=16> */
[----:B------:R-:W-:Y:S01]  /*6b10*/  FFMA R63, R81, R142, R63 ;  /* 0x0000008e513f7223 */ /* 0x000fe2000000003f */
[----:B------:R-:W-:Y:S01]  /*6b20*/  FMUL R67, R78, R67 ;  /* 0x000000434e437220 */ /* 0x000fe20000400000 */
[----:B------:R-:W-:Y:S01]  /*6b30*/  F2FP.SATFINITE.E4M3.F32.PACK_AB_MERGE_C R215, R51, R46, RZ ;  /* 0x0000002e33d7723e */ /* 0x000fe200048070ff */
[C---:B------:R-:W-:Y:S01]  /*6b40*/  FFMA R60, R81.reuse, R141, R60 ;  /* 0x0000008d513c7223 */ /* 0x040fe2000000003c */
[C---:B------:R-:W-:Y:S01]  /*6b50*/  FFMA R61, R81.reuse, R144, R61 ;  /* 0x00000090513d7223 */ /* 0x040fe2000000003d */
[C---:B------:R-:W-:Y:S01]  /*6b60*/  FFMA R62, R81.reuse, R143, R62 ;  /* 0x0000008f513e7223 */ /* 0x040fe2000000003e */
[----:B------:R-:W-:Y:S01]  /*6b70*/  FFMA R67, R81, R146, R67 ;  /* 0x0000009251437223 */ /* 0x000fe20000000043 */
[----:B------:R-:W-:Y:S02]  /*6b80*/  F2FP.SATFINITE.E4M3.F32.PACK_AB_MERGE_C R214, R41, R40, R214 ;  /* 0x0000002829d6723e */ /* 0x000fe400048070d6 */
[----:B------:R-:W-:Y:S02]  /*6b90*/  F2FP.SATFINITE.E4M3.F32.PACK_AB_MERGE_C R215, R45, R44, R215 ;  /* 0x0000002c2dd7723e */ /* 0x000fe400048070d7 */
[----:B------:R-:W-:Y:S02]  /*6ba0*/  F2FP.SATFINITE.E4M3.F32.PACK_AB_MERGE_C R216, R55, R50, RZ ;  /* 0x0000003237d8723e */ /* 0x000fe400048070ff */
[----:B------:R-:W-:Y:S01]  /*6bb0*/  F2FP.SATFINITE.E4M3.F32.PACK_AB_MERGE_C R217, R59, R54, RZ ;  /* 0x000000363bd9723e */ /* 0x000fe200048070ff */
[----:B------:R1:W-:Y:S01]  /*6bc0*/  STS.128 [R195+0x8020], R212 ;  /* 0x008020d4c3007388 */ /* 0x0003e20000000c00 */
[----:B------:R-:W-:Y:S02]  /*6bd0*/  F2FP.SATFINITE.E4M3.F32.PACK_AB_MERGE_C R218, R63, R58, RZ ;  /* 0x0000003a3fda723e */ /* 0x000fe400048070ff */
[----:B------:R-:W-:Y:S02]  /*6be0*/  F2FP.SATFINITE.E4M3.F32.PACK_AB_MERGE_C R219, R67, R62, RZ ;  /* 0x0000003e43db723e */ /* 0x000fe400048070ff */
[----:B------:R-:W-:Y:S02]  /*6bf0*/  F2FP.SATFINITE.E4M3.F32.PACK_AB_MERGE_C R216, R49, R48, R216 ;  /* 0x0000003031d8723e */ /* 0x000fe400048070d8 */
[----:B------:R-:W-:Y:S02]  /*6c00*/  F2FP.SATFINITE.E4M3.F32.PACK_AB_MERGE_C R217, R53, R52, R217 ;  /* 0x0000003435d9723e */ /* 0x000fe400048070d9 */
[----:B------:R-:W-:Y:S02]  /*6c10*/  F2FP.SATFINITE.E4M3.F32.PACK_AB_MERGE_C R218, R57, R56, R218 ;  /* 0x0000003839da723e */ /* 0x000fe400048070da */
[----:B------:R-:W-:Y:S02]  /*6c20*/  F2FP.SATFINITE.E4M3.F32.PACK_AB_MERGE_C R219, R61, R60, R219 ;  /* 0x0000003c3ddb723e */ /* 0x000fe400048070db */
[----:B------:R-:W-:Y:S02]  /*6c30*/  LEA R204, R181, UR49, 0x3 ;  /* 0x00000031b5cc7c11 */ /* 0x000fe4000f8e18ff */
[----:B------:R-:W-:Y:S01]  /*6c40*/  @P6 SHF.L.U32 R221, R180, 0x1f, RZ ;  /* 0x0000001fb4dd6819 */ /* 0x000fe200000006ff */
[----:B------:R1:W-:Y:S01]  /*6c50*/  STS.128 [R194+0x8010], R216 ;  /* 0x008010d8c2007388 */ /* 0x0003e20000000c00 */
[----:B------:R-:W-:Y:S01]  /*6c60*/  @!PT LDS RZ, [RZ] ;  /* 0x00000000fffff984 */ /* 0x000fe20000000800 */
[----:B------:R-:W-:Y:S01]  /*6c70*/  @!PT LDS RZ, [RZ] ;  /* 0x00000000fffff984 */ /* 0x000fe20000000800 */
[----:B------:R-:W-:Y:S01]  /*6c80*/  @!PT LDS RZ, [RZ] ;  /* 0x00000000fffff984 */ /* 0x000fe20000000800 */
[----:B------:R-:W-:Y:S01]  /*6c90*/  @!PT LDS RZ, [RZ] ;  /* 0x00000000fffff984 */ /* 0x000fe20000000800 */
[----:B------:R2:W-:Y:S07]  /*6ca0*/  MEMBAR.ALL.CTA ;  /* 0x0000000000007992 */ /* 0x0005ee0000008000 */
[----:B--2---:R-:W2:Y:S02]  /*6cb0*/  FENCE.VIEW.ASYNC.S ;  /* 0x00000000000073c6 */ /* 0x004ea40000000000 */
[----:B--2---:R-:W-:Y:S06]  /*6cc0*/  BAR.SYNC.DEFER_BLOCKING 0x1, 0x80 ;  /* 0x0042000000007b1d */ /* 0x004fec0000010000 */
[----:B------:R-:W-:Y:S05]  /*6cd0*/  @P0 BRA `(.L_x_97) ;  /* 0x0000000000280947 */ /* 0x000fea0003800000 */
[----:B------:R-:W-:Y:S02]  /*6ce0*/  UIADD3 UR4, UPT, UPT, UR49, 0x8200, URZ ;  /* 0x0000820031047890 */ /* 0x000fe4000fffe0ff */
[----:B------:R-:W-:Y:S01]  /*6cf0*/  UIADD3 UR6, UP0, UPT, UR52, 0x680, URZ ;  /* 0x0000068034067890 */ /* 0x000fe2000ff1e0ff */
[----:B------:R-:W-:Y:S03]  /*6d00*/  UMOV UR43, UR36 ;  /* 0x00000024002b7c82 */ /* 0x000fe60008000000 */
[----:B------:R-:W-:Y:S01]  /*6d10*/  MOV R188, UR4 ;  /* 0x0000000400bc7c02 */ /* 0x000fe20008000f00 */
[----:B------:R-:W-:Y:S03]  /*6d20*/  UIADD3.X UR7, UPT, UPT, URZ, UR53, URZ, UP0, !UPT ;  /* 0x00000035ff077290 */ /* 0x000fe600087fe4ff */
[----:B------:R-:W-:Y:S11]  /*6d30*/  R2UR UR40, R188 ;  /* 0x00000000bc2872ca */ /* 0x000ff600000e0000 */
[----:B------:R-:W-:Y:S02]  /*6d40*/  @!UPT UIADD3 URZ, UPT, UPT, URZ, URZ, URZ ;  /* 0x000000fffffff290 */ /* 0x000fe4000fffe0ff */
[----:B------:R2:W-:Y:S01]  /*6d50*/  UTMASTG.3D [UR40], [UR6] ;  /* 0x00000028060073b5 */ /* 0x0005e20008010000 */
[----:B------:R0:W-:Y:S01]  /*6d60*/  UTMACMDFLUSH ;  /* 0x00000000000079b7 */ /* 0x0001e20000000000 */
[----:B--2---:R-:W-:Y:S04]  /*6d70*/  DEPBAR.LE SB0, 0x1 ;  /* 0x000080400000791a */ /* 0x004fe80000000000 */
.L_x_97:
[----:B------:R-:W-:Y:S05]  /*6d80*/  BSYNC.RECONVERGENT B0 ;  /* 0x0000000000007941 */ /* 0x000fea0003800200 */
.L_x_96:
[----:B------:R-:W-:Y:S06]  /*6d90*/  BAR.SYNC.DEFER_BLOCKING 0x1, 0x80 ;  /* 0x0042000000007b1d */ /* 0x000fec0000010000 */
[----:B------:R-:W2:Y:S01]  /*6da0*/  @P6 SYNCS.PHASECHK.TRANS64.TRYWAIT P0, [R204+URZ+0x30], R221 ;  /* 0x000030ddcc0065a7 */ /* 0x000ea200080011ff */
[----:B------:R-:W-:Y:S01]  /*6db0*/  BSSY B1, `(.L_x_98) ;  /* 0x0000023000017945 */ /* 0x000fe20003800000 */
[----:B--2---:R-:W-:Y:S03]  /*6dc0*/  @P6 SEL R196, RZ, 0x1, !P0 ;  /* 0x00000001ffc46807 */ /* 0x004fe60004000000 */
[----:B------:R-:W-:Y:S05]  /*6dd0*/  @!P6 BRA `(.L_x_99) ;  /* 0x000000000080e947 */ /* 0x000fea0003800000 */
[----:B------:R-:W-:Y:S01]  /*6de0*/  ISETP.NE.AND P1, PT, R197, RZ, PT ;  /* 0x000000ffc500720c */ /* 0x000fe20003f25270 */
[----:B------:R-:W-:Y:S01]  /*6df0*/  BSSY B0, `(.L_x_100) ;  /* 0x000000a000007945 */ /* 0x000fe20003800000 */
[----:B------:R-:W-:Y:S11]  /*6e00*/  ISETP.NE.AND P0, PT, R196, RZ, PT ;  /* 0x000000ffc400720c */ /* 0x000ff60003f05270 */
[----:B------:R-:W-:Y:S04]  /*6e10*/  @P1 IMAD R0, R181, 0x2000, R186 ;  /* 0x00002000b5001824 */ /* 0x000fe800078e02ba */
[C---:B------:R-:W-:Y:S01]  /*6e20*/  @P1 IMAD.IADD R6, R0.reuse, 0x1, R199 ;  /* 0x0000000100061824 */ /* 0x040fe200078e02c7 */
[----:B------:R-:W-:Y:S03]  /*6e30*/  @P1 IADD3 R4, PT, PT, R0, R207, RZ ;  /* 0x000000cf00041210 */ /* 0x000fe60007ffe0ff */
[----:B------:R-:W-:Y:S01]  /*6e40*/  @P1 IMAD.IADD R2, R205, 0x1, R6 ;  /* 0x00000001cd021824 */ /* 0x000fe200078e0206 */
[----:B------:R-:W-:Y:S06]  /*6e50*/  @P0 BRA `(.L_x_101) ;  /* 0x00000000000c0947 */ /* 0x000fec0003800000 */
[----:B------:R-:W-:Y:S04]  /*6e60*/  SHF.L.U32 R3, R180, 0x1f, RZ ;  /* 0x0000001fb4037819 */ /* 0x000fe800000006ff */
[----:B------:R-:W2:Y:S02]  /*6e70*/  SYNCS.PHASECHK.TRANS64.TRYWAIT P0, [R204+URZ+0x30], R3 ;  /* 0x00003003cc0075a7 */ /* 0x000ea400080011ff */
[----:B--2---:R-:W-:Y:S05]  /*6e80*/  @!P0 BRA `(.L_x_102) ;  /* 0x0000004800b48947 */ /* 0x004fea0003800000 */
.L_x_101:
[----:B------:R-:W-:Y:S05]  /*6e90*/  BSYNC B0 ;  /* 0x0000000000007941 */ /* 0x000fea0003800000 */
.L_x_100:
[----:B------:R-:W-:Y:S01]  /*6ea0*/  ISETP.NE.AND P0, PT, R197, RZ, PT ;  /* 0x000000ffc500720c */ /* 0x000fe20003f05270 */
[----:B--2---:R-:W-:Y:S02]  /*6eb0*/  VIADD R204, R204, 0x50 ;  /* 0x00000050cccc7836 */ /* 0x004fe40000000000 */
[----:B------:R-:W-:Y:S02]  /*6ec0*/  IMAD.U32 R3, RZ, RZ, UR37 ;  /* 0x00000025ff037e24 */ /* 0x000fe4000f8e00ff */
[----:B------:R-:W-:Y:S03]  /*6ed0*/  VIADD R181, R181, 0x1 ;  /* 0x00000001b5b57836 */ /* 0x000fe60000000000 */
[----:B------:R-:W-:Y:S05]  /*6ee0*/  PRMT R3, R3, 0x654, R204 ;  /* 0x0000065403037816 */ /* 0x000fea00000000cc */
[----:B------:R2:W3:Y:S04]  /*6ef0*/  @P0 LDS.128 R148, [R0] ;  /* 0x0000000000940984 */ /* 0x0004e80000000c00 */
[----:B------:R2:W4:Y:S04]  /*6f00*/  @P0 LDS.128 R156, [R4+0x20] ;  /* 0x00002000049c0984 */ /* 0x0005280000000c00 */
        /* <DEDUP_REMOVED lines=9> */
[----:B------:R-:W-:Y:S01]  /*6fa0*/  SEL R181, R181, RZ, P0 ;  /* 0x000000ffb5b57207 */ /* 0x000fe20000000000 */
[----:B-----5:R5:W-:Y:S02]  /*6fb0*/  SYNCS.ARRIVE.TRANS64.RED.A1T0 RZ, [R3+URZ], RZ ;  /* 0x000000ff03ff79a7 */ /* 0x020be400081004ff */
[----:B-----5:R-:W-:Y:S04]  /*6fc0*/  SEL R3, RZ, 0x1, P0 ;  /* 0x00000001ff037807 */ /* 0x020fe80000000000 */
[----:B--234-:R-:W-:Y:S02]  /*6fd0*/  LOP3.LUT R180, R180, R3, RZ, 0x3c, !PT ;  /* 0x00000003b4b47212 */ /* 0x01cfe400078e3cff */
.L_x_99:
[----:B------:R-:W-:Y:S05]  /*6fe0*/  BSYNC B1 ;  /* 0x0000000000017941 */ /* 0x000fea0003800000 */
.L_x_98:
[----:B------:R-:W-:Y:S01]  /*6ff0*/  VIADD R0, R80, 0x40 ;  /* 0x0000004050007836 */ /* 0x000fe20000000000 */
[----:B------:R-:W-:Y:S04]  /*7000*/  BSSY.RECONVERGENT B6, `(.L_x_103) ;  /* 0x0000015000067945 */ /* 0x000fe80003800200 */
[----:B------:R-:W-:Y:S04]  /*7010*/  SHF.R.U32.HI R0, RZ, 0x15, R0 ;  /* 0x00000015ff007819 */ /* 0x000fe80000011600 */
[----:B------:R-:W-:Y:S11]  /*7020*/  LOP3.LUT P0, RZ, R0, 0x3, R173, 0x48, !PT ;  /* 0x0000000300ff7812 */ /* 0x000ff600078048ad */
[----:B------:R-:W-:Y:S02]  /*7030*/  @!UPT UIADD3 URZ, UPT, UPT, URZ, URZ, URZ ;  /* 0x000000fffffff290 */ /* 0x000fe4000fffe0ff */
[----:B------:R-:W-:Y:S05]  /*7040*/  @!P0 BRA `(.L_x_104) ;  /* 0x0000000000408947 */ /* 0x000fea0003800000 */
[----:B------:R-:W2:Y:S01]  /*7050*/  LDCU.64 UR8, c[0x4][0x78] ;  /* 0x01000f00ff0877ac */ /* 0x000ea20008000a00 */
[----:B------:R-:W-:Y:S01]  /*7060*/  MOV R3, 0x0 ;  /* 0x0000000000037802 */ /* 0x000fe20000000f00 */
[----:B------:R-:W-:Y:S02]  /*7070*/  HFMA2 R12, -RZ, RZ, 0, 5.9604644775390625e-08 ;  /* 0x00000001ff0c7431 */ /* 0x000fe400000001ff */
[----:B------:R-:W-:Y:S02]  /*7080*/  IMAD.MOV.U32 R8, RZ, RZ, 0x192 ;  /* 0x00000192ff087424 */ /* 0x000fe400078e00ff */
[----:B------:R-:W-:Y:S01]  /*7090*/  IMAD.MOV.U32 R13, RZ, RZ, RZ ;  /* 0x000000ffff0d7224 */ /* 0x000fe200078e00ff */
[----:B------:R-:W3:Y:S01]  /*70a0*/  LDCU.64 UR6, c[0x4][0x80] ;  /* 0x01001000ff0677ac */ /* 0x000ee20008000a00 */
[----:B------:R-:W4:Y:S01]  /*70b0*/  LDC.64 R2, c[0x4][R3] ;  /* 0x0100000003027b82 */ /* 0x000f220000000a00 */
[----:B------:R-:W5:Y:S01]  /*70c0*/  LDCU.64 UR4, c[0x4][0x18] ;  /* 0x01000300ff0477ac */ /* 0x000f620008000a00 */
[----:B--2---:R-:W-:Y:S01]  /*70d0*/  MOV R5, UR9 ;  /* 0x0000000900057c02 */ /* 0x004fe20008000f00 */
[----:B------:R-:W-:Y:S01]  /*70e0*/  IMAD.U32 R4, RZ, RZ, UR8 ;  /* 0x00000008ff047e24 */ /* 0x000fe2000f8e00ff */
[----:B---3--:R-:W-:Y:S01]  /*70f0*/  MOV R7, UR7 ;  /* 0x0000000700077c02 */ /* 0x008fe20008000f00 */
[----:B------:R-:W-:Y:S01]  /*7100*/  IMAD.U32 R6, RZ, RZ, UR6 ;  /* 0x00000006ff067e24 */ /* 0x000fe2000f8e00ff */
[----:B-----5:R-:W-:Y:S01]  /*7110*/  MOV R11, UR5 ;  /* 0x00000005000b7c02 */ /* 0x020fe20008000f00 */
[----:B------:R-:W-:Y:S02]  /*7120*/  IMAD.U32 R10, RZ, RZ, UR4 ;  /* 0x00000004ff0a7e24 */ /* 0x000fe4000f8e00ff */
[----:B------:R-:W-:Y:S07]  /*7130*/  LEPC R20, `(.L_x_104) ;  /* 0x000000001014794e */ /* 0x000fee0000000000 */
[----:B-1--4-:R-:W-:Y:S05]  /*7140*/  CALL.ABS.NOINC R2 ;  /* 0x0000000002007343 */ /* 0x012fea0003c00000 */
.L_x_104:
[----:B------:R-:W-:Y:S05]  /*7150*/  BSYNC.RECONVERGENT B6 ;  /* 0x0000000000067941 */ /* 0x000fea0003800200 */
.L_x_103:
[----:B------:R-:W-:Y:S01]  /*7160*/  F2FP.F16.E4M3.UNPACK_B R4, R149 ;  /* 0x00000095ff04723e */ /* 0x000fe200020006ff */
[----:B------:R-:W-:Y:S05]  /*7170*/  WARPSYNC.ALL ;  /* 0x0000000000007948 */ /* 0x000fea0003800000 */
[----:B------:R-:W-:Y:S01]  /*7180*/  R2UR UR4, R80 ;  /* 0x00000000500472ca */ /* 0x000fe200000e0000 */
[--C-:B------:R-:W-:Y:S01]  /*7190*/  HADD2.F32 R88, -RZ, R4.reuse.H0_H0 ;  /* 0x20000004ff587230 */ /* 0x100fe20000004100 */
[-C--:B------:R-:W-:Y:S01]  /*71a0*/  F2FP.F16.E4M3.UNPACK_B R0, R148.reuse ;  /* 0x00000094ff00723e */ /* 0x080fe200020006ff */
[----:B------:R-:W-:Y:S01]  /*71b0*/  HADD2.F32 R83, -RZ, R4.H1_H1 ;  /* 0x30000004ff537230 */ /* 0x000fe20000004100 */
[----:B------:R-:W-:Y:S01]  /*71c0*/  F2FP.F16.E4M3.UNPACK_B R4, R151 ;  /* 0x00000097ff04723e */ /* 0x000fe200020006ff */
[----:B------:R-:W-:Y:S01]  /*71d0*/  BSSY.RECONVERGENT B0, `(.L_x_105) ;  /* 0x0000116000007945 */ /* 0x000fe20003800200 */
[----:B------:R-:W-:Y:S01]  /*71e0*/  F2FP.F16.E4M3.UNPACK_B R3, R148.H1 ;  /* 0x00000094ff03723e */ /* 0x000fe200030006ff */
[--C-:B------:R-:W-:Y:S01]  /*71f0*/  HADD2.F32 R2, -RZ, R0.reuse.H0_H0 ;  /* 0x20000000ff027230 */ /* 0x100fe20000004100 */
[----:B-1----:R-:W-:Y:S01]  /*7200*/  F2FP.F16.E4M3.UNPACK_B R135, R162 ;  /* 0x000000a2ff87723e */ /* 0x002fe200020006ff */
[----:B------:R-:W-:Y:S01]  /*7210*/  HADD2.F32 R82, -RZ, R0.H1_H1 ;  /* 0x30000000ff527230 */ /* 0x000fe20000004100 */
[----:B------:R-:W-:Y:S01]  /*7220*/  F2FP.F16.E4M3.UNPACK_B R0, R149.H1 ;  /* 0x00000095ff00723e */ /* 0x000fe200030006ff */
[--C-:B------:R-:W-:Y:S01]  /*7230*/  HADD2.F32 R84, -RZ, R3.reuse.H0_H0 ;  /* 0x20000003ff547230 */ /* 0x100fe20000004100 */
[----:B------:R-:W-:Y:S01]  /*7240*/  F2FP.F16.E4M3.UNPACK_B R125, R159.H1 ;  /* 0x0000009fff7d723e */ /* 0x000fe200030006ff */
[----:B------:R-:W-:Y:S01]  /*7250*/  HADD2.F32 R86, -RZ, R3.H1_H1 ;  /* 0x30000003ff567230 */ /* 0x000fe20000004100 */
[-C--:B------:R-:W-:Y:S01]  /*7260*/  F2FP.F16.E4M3.UNPACK_B R3, R150.reuse ;  /* 0x00000096ff03723e */ /* 0x080fe200020006ff */
[--C-:B------:R-:W-:Y:S01]  /*7270*/  HADD2.F32 R90, -RZ, R0.reuse.H0_H0 ;  /* 0x20000000ff5a7230 */ /* 0x100fe20000004100 */
[----:B------:R-:W-:Y:S01]  /*7280*/  ISETP.NE.AND P0, PT, R189, RZ, PT ;  /* 0x000000ffbd00720c */ /* 0x000fe20003f05270 */
[----:B------:R-:W-:Y:S01]  /*7290*/  HADD2.F32 R85, -RZ, R0.H1_H1 ;  /* 0x30000000ff557230 */ /* 0x000fe20000004100 */
[----:B------:R-:W-:Y:S01]  /*72a0*/  F2FP.F16.E4M3.UNPACK_B R0, R150.H1 ;  /* 0x00000096ff00723e */ /* 0x000fe200030006ff */
[--C-:B------:R-:W-:Y:S01]  /*72b0*/  HADD2.F32 R92, -RZ, R3.reuse.H0_H0 ;  /* 0x20000003ff5c7230 */ /* 0x100fe20000004100 */
[----:B------:R-:W-:Y:S01]  /*72c0*/  ISETP.NE.AND P6, PT, R198, RZ, PT ;  /* 0x000000ffc600720c */ /* 0x000fe20003fc5270 */
[----:B------:R-:W-:Y:S01]  /*72d0*/  HADD2.F32 R87, -RZ, R3.H1_H1 ;  /* 0x30000003ff577230 */ /* 0x000fe20000004100 */
[----:B------:R-:W-:Y:S01]  /*72e0*/  F2FP.F16.E4M3.UNPACK_B R3, R151.H1 ;  /* 0x00000097ff03723e */ /* 0x000fe200030006ff */
[--C-:B------:R-:W-:Y:S02]  /*72f0*/  HADD2.F32 R94, -RZ, R0.reuse.H0_H0 ;  /* 0x20000000ff5e7230 */ /* 0x100fe40000004100 */
[----:B------:R-:W-:Y:S01]  /*7300*/  HADD2.F32 R89, -RZ, R0.H1_H1 ;  /* 0x30000000ff597230 */ /* 0x000fe20000004100 */
[-C--:B------:R-:W-:Y:S01]  /*7310*/  F2FP.F16.E4M3.UNPACK_B R0, R152.reuse ;  /* 0x00000098ff00723e */ /* 0x080fe200020006ff */
[--C-:B------:R-:W-:Y:S02]  /*7320*/  HADD2.F32 R96, -RZ, R4.reuse.H0_H0 ;  /* 0x20000004ff607230 */ /* 0x100fe40000004100 */
[----:B------:R-:W-:Y:S01]  /*7330*/  HADD2.F32 R91, -RZ, R4.H1_H1 ;  /* 0x30000004ff5b7230 */ /* 0x000fe20000004100 */
[-C--:B------:R-:W-:Y:S01]  /*7340*/  F2FP.F16.E4M3.UNPACK_B R4, R153.reuse ;  /* 0x00000099ff04723e */ /* 0x080fe200020006ff */
[--C-:B------:R-:W-:Y:S02]  /*7350*/  HADD2.F32 R100, -RZ, R0.reuse.H0_H0 ;  /* 0x20000000ff647230 */ /* 0x100fe40000004100 */
[----:B------:R-:W-:Y:S01]  /*7360*/  HADD2.F32 R95, -RZ, R0.H1_H1 ;  /* 0x30000000ff5f7230 */ /* 0x000fe20000004100 */
[----:B------:R-:W-:Y:S01]  /*7370*/  F2FP.F16.E4M3.UNPACK_B R0, R153.H1 ;  /* 0x00000099ff00723e */ /* 0x000fe200030006ff */
[--C-:B------:R-:W-:Y:S02]  /*7380*/  HADD2.F32 R98, -RZ, R3.reuse.H0_H0 ;  /* 0x20000003ff627230 */ /* 0x100fe40000004100 */
[----:B------:R-:W-:Y:S01]  /*7390*/  HADD2.F32 R93, -RZ, R3.H1_H1 ;  /* 0x30000003ff5d7230 */ /* 0x000fe20000004100 */
[----:B------:R-:W-:Y:S01]  /*73a0*/  F2FP.F16.E4M3.UNPACK_B R3, R152.H1 ;  /* 0x00000098ff03723e */ /* 0x000fe200030006ff */
[--C-:B------:R-:W-:Y:S02]  /*73b0*/  HADD2.F32 R106, -RZ, R0.reuse.H0_H0 ;  /* 0x20000000ff6a7230 */ /* 0x100fe40000004100 */
[----:B------:R-:W-:Y:S01]  /*73c0*/  HADD2.F32 R101, -RZ, R0.H1_H1 ;  /* 0x30000000ff657230 */ /* 0x000fe20000004100 */
[-C--:B------:R-:W-:Y:S01]  /*73d0*/  F2FP.F16.E4M3.UNPACK_B R0, R154.reuse.H1 ;  /* 0x0000009aff00723e */ /* 0x080fe200030006ff */
[--C-:B------:R-:W-:Y:S02]  /*73e0*/  HADD2.F32 R104, -RZ, R4.reuse.H0_H0 ;  /* 0x20000004ff687230 */ /* 0x100fe40000004100 */
[----:B------:R-:W-:Y:S01]  /*73f0*/  HADD2.F32 R99, -RZ, R4.H1_H1 ;  /* 0x30000004ff637230 */ /* 0x000fe20000004100 */
[----:B------:R-:W-:Y:S01]  /*7400*/  F2FP.F16.E4M3.UNPACK_B R4, R155 ;  /* 0x0000009bff04723e */ /* 0x000fe200020006ff */
[--C-:B------:R-:W-:Y:S02]  /*7410*/  HADD2.F32 R102, -RZ, R3.reuse.H0_H0 ;  /* 0x20000003ff667230 */ /* 0x100fe40000004100 */
[----:B------:R-:W-:Y:S01]  /*7420*/  HADD2.F32 R97, -RZ, R3.H1_H1 ;  /* 0x30000003ff617230 */ /* 0x000fe20000004100 */
[----:B------:R-:W-:Y:S01]  /*7430*/  F2FP.F16.E4M3.UNPACK_B R3, R154 ;  /* 0x0000009aff03723e */ /* 0x000fe200020006ff */
[--C-:B------:R-:W-:Y:S02]  /*7440*/  HADD2.F32 R110, -RZ, R0.reuse.H0_H0 ;  /* 0x20000000ff6e7230 */ /* 0x100fe40000004100 */
[----:B------:R-:W-:Y:S01]  /*7450*/  HADD2.F32 R105, -RZ, R0.H1_H1 ;  /* 0x30000000ff697230 */ /* 0x000fe20000004100 */
[-C--:B------:R-:W-:Y:S01]  /*7460*/  F2FP.F16.E4M3.UNPACK_B R0, R156.reuse ;  /* 0x0000009cff00723e */ /* 0x080fe200020006ff */
[--C-:B------:R-:W-:Y:S02]  /*7470*/  HADD2.F32 R112, -RZ, R4.reuse.H0_H0 ;  /* 0x20000004ff707230 */ /* 0x100fe40000004100 */
[----:B------:R-:W-:Y:S01]  /*7480*/  HADD2.F32 R107, -RZ, R4.H1_H1 ;  /* 0x30000004ff6b7230 */ /* 0x000fe20000004100 */
[----:B------:R-:W-:Y:S01]  /*7490*/  F2FP.F16.E4M3.UNPACK_B R4, R157 ;  /* 0x0000009dff04723e */ /* 0x000fe200020006ff */
[--C-:B------:R-:W-:Y:S02]  /*74a0*/  HADD2.F32 R108, -RZ, R3.reuse.H0_H0 ;  /* 0x20000003ff6c7230 */ /* 0x100fe40000004100 */
[----:B------:R-:W-:Y:S01]  /*74b0*/  HADD2.F32 R103, -RZ, R3.H1_H1 ;  /* 0x30000003ff677230 */ /* 0x000fe20000004100 */
[----:B------:R-:W-:Y:S01]  /*74c0*/  F2FP.F16.E4M3.UNPACK_B R3, R155.H1 ;  /* 0x0000009bff03723e */ /* 0x000fe200030006ff */
[--C-:B------:R-:W-:Y:S02]  /*74d0*/  HADD2.F32 R116, -RZ, R0.reuse.H0_H0 ;  /* 0x20000000ff747230 */ /* 0x100fe40000004100 */
[----:B------:R-:W-:Y:S01]  /*74e0*/  HADD2.F32 R111, -RZ, R0.H1_H1 ;  /* 0x30000000ff6f7230 */ /* 0x000fe20000004100 */
[----:B------:R-:W-:Y:S01]  /*74f0*/  F2FP.F16.E4M3.UNPACK_B R0, R156.H1 ;  /* 0x0000009cff00723e */ /* 0x000fe200030006ff */
[--C-:B------:R-:W-:Y:S02]  /*7500*/  HADD2.F32 R120, -RZ, R4.reuse.H0_H0 ;  /* 0x20000004ff787230 */ /* 0x100fe40000004100 */
[----:B------:R-:W-:Y:S02]  /*7510*/  HADD2.F32 R115, -RZ, R4.H1_H1 ;  /* 0x30000004ff737230 */ /* 0x000fe40000004100 */
[--C-:B------:R-:W-:Y:S01]  /*7520*/  HADD2.F32 R114, -RZ, R3.reuse.H0_H0 ;  /* 0x20000003ff727230 */ /* 0x100fe20000004100 */
[----:B------:R-:W1:Y:S01]  /*7530*/  LDTM.x64 R4, tmem[UR4+0x40] ;  /* 0x00004004000479ee */ /* 0x000e620008340000 */
[----:B------:R-:W-:Y:S01]  /*7540*/  HADD2.F32 R109, -RZ, R3.H1_H1 ;  /* 0x30000003ff6d7230 */ /* 0x000fe20000004100 */
[----:B------:R-:W-:Y:S01]  /*7550*/  F2FP.F16.E4M3.UNPACK_B R3, R157.H1 ;  /* 0x0000009dff03723e */ /* 0x000fe200030006ff */
        /* <DEDUP_REMOVED lines=14> */
[----:B------:R-:W-:Y:S01]  /*7640*/  F2FP.F16.E4M3.UNPACK_B R0, R160.H1 ;  /* 0x000000a0ff00723e */ /* 0x000fe200030006ff */
[--C-:B------:R-:W-:Y:S02]  /*7650*/  HADD2.F32 R132, -RZ, R3.reuse.H0_H0 ;  /* 0x20000003ff847230 */ /* 0x100fe40000004100 */
[C---:B-1----:R-:W-:Y:S01]  /*7660*/  FMUL R7, R78.reuse, R7 ;  /* 0x000000074e077220 */ /* 0x042fe20000400000 */
        /* <DEDUP_REMOVED lines=10> */
[C---:B------:R-:W-:Y:S01]  /*7710*/  FMUL R0, R78.reuse, R4 ;  /* 0x000000044e007220 */ /* 0x040fe20000400000 */
[--C-:B------:R-:W-:Y:S01]  /*7720*/  HADD2.F32 R140, -RZ, R135.reuse.H0_H0 ;  /* 0x20000087ff8c7230 */ /* 0x100fe20000004100 */
[----:B------:R-:W-:Y:S01]  /*7730*/  F2FP.F16.E4M3.UNPACK_B R4, R163 ;  /* 0x000000a3ff04723e */ /* 0x000fe200020006ff */
[----:B------:R-:W-:Y:S02]  /*7740*/  HADD2.F32 R135, -RZ, R135.H1_H1 ;  /* 0x30000087ff877230 */ /* 0x000fe40000004100 */
[C---:B------:R-:W-:Y:S01]  /*7750*/  FFMA R0, R81.reuse, R2, R0 ;  /* 0x0000000251007223 */ /* 0x040fe20000000000 */
[C---:B------:R-:W-:Y:S01]  /*7760*/  FMUL R2, R78.reuse, R5 ;  /* 0x000000054e027220 */ /* 0x040fe20000400000 */
[--C-:B------:R-:W-:Y:S01]  /*7770*/  HADD2.F32 R142, -RZ, R3.reuse.H0_H0 ;  /* 0x20000003ff8e7230 */ /* 0x100fe20000004100 */
[----:B------:R-:W-:Y:S01]  /*7780*/  F2FP.F16.E4M3.UNPACK_B R5, R163.H1 ;  /* 0x000000a3ff05723e */ /* 0x000fe200030006ff */
[----:B------:R-:W-:Y:S02]  /*7790*/  HADD2.F32 R137, -RZ, R3.H1_H1 ;  /* 0x30000003ff897230 */ /* 0x000fe40000004100 */
[C---:B------:R-:W-:Y:S01]  /*77a0*/  FFMA R2, R81.reuse, R82, R2 ;  /* 0x0000005251027223 */ /* 0x040fe20000000002 */
[--C-:B------:R-:W-:Y:S02]  /*77b0*/  HADD2.F32 R82, -RZ, R4.reuse.H0_H0 ;  /* 0x20000004ff527230 */ /* 0x100fe40000004100 */
[C---:B------:R-:W-:Y:S01]  /*77c0*/  FMUL R3, R78.reuse, R6 ;  /* 0x000000064e037220 */ /* 0x040fe20000400000 */
[----:B------:R-:W-:Y:S02]  /*77d0*/  HADD2.F32 R139, -RZ, R4.H1_H1 ;  /* 0x30000004ff8b7230 */ /* 0x000fe40000004100 */
[C---:B------:R-:W-:Y:S01]  /*77e0*/  FMUL R4, R78.reuse, R9 ;  /* 0x000000094e047220 */ /* 0x040fe20000400000 */
[--C-:B------:R-:W-:Y:S02]  /*77f0*/  HADD2.F32 R141, -RZ, R5.reuse.H1_H1 ;  /* 0x30000005ff8d7230 */ /* 0x100fe40000004100 */
[C---:B------:R-:W-:Y:S01]  /*7800*/  FFMA R3, R81.reuse, R84, R3 ;  /* 0x0000005451037223 */ /* 0x040fe20000000003 */
[----:B------:R-:W-:Y:S01]  /*7810*/  FFMA R7, R81, R86, R7 ;  /* 0x0000005651077223 */ /* 0x000fe20000000007 */
[----:B------:R-:W-:Y:S02]  /*7820*/  HADD2.F32 R84, -RZ, R5.H0_H0 ;  /* 0x20000005ff547230 */ /* 0x000fe40000004100 */
[C---:B------:R-:W-:Y:S01]  /*7830*/  FMUL R5, R78.reuse, R10 ;  /* 0x0000000a4e057220 */ /* 0x040fe20000400000 */
[C---:B------:R-:W-:Y:S01]  /*7840*/  FMUL R6, R78.reuse, R11 ;  /* 0x0000000b4e067220 */ /* 0x040fe20000400000 */
[C---:B------:R-:W-:Y:S01]  /*7850*/  FMUL R11, R78.reuse, R16 ;  /* 0x000000104e0b7220 */ /* 0x040fe20000400000 */
[----:B------:R-:W-:Y:S01]  /*7860*/  F2FP.SATFINITE.E4M3.F32.PACK_AB_MERGE_C R143, R7, R3, RZ ;  /* 0x00000003078f723e */ /* 0x000fe200048070ff */
[C---:B------:R-:W-:Y:S01]  /*7870*/  FMUL R3, R78.reuse, R8 ;  /* 0x000000084e037220 */ /* 0x040fe20000400000 */
[C---:B------:R-:W-:Y:S01]  /*7880*/  FMUL R7, R78.reuse, R12 ;  /* 0x0000000c4e077220 */ /* 0x040fe20000400000 */
[C---:B------:R-:W-:Y:S01]  /*7890*/  FMUL R8, R78.reuse, R13 ;  /* 0x0000000d4e087220 */ /* 0x040fe20000400000 */
[C---:B------:R-:W-:Y:S01]  /*78a0*/  FMUL R12, R78.reuse, R17 ;  /* 0x000000114e0c7220 */ /* 0x040fe20000400000 */
[C---:B------:R-:W-:Y:S01]  /*78b0*/  FFMA R3, R81.reuse, R88, R3 ;  /* 0x0000005851037223 */ /* 0x040fe20000000003 */
[C---:B------:R-:W-:Y:S01]  /*78c0*/  FFMA R4, R81.reuse, R83, R4 ;  /* 0x0000005351047223 */ /* 0x040fe20000000004 */
[C---:B------:R-:W-:Y:S01]  /*78d0*/  FFMA R5, R81.reuse, R90, R5 ;  /* 0x0000005a51057223 */ /* 0x040fe20000000005 */
[C---:B------:R-:W-:Y:S01]  /*78e0*/  FFMA R6, R81.reuse, R85, R6 ;  /* 0x0000005551067223 */ /* 0x040fe20000000006 */
[C---:B------:R-:W-:Y:S01]  /*78f0*/  FFMA R7, R81.reuse, R92, R7 ;  /* 0x0000005c51077223 */ /* 0x040fe20000000007 */
[C---:B------:R-:W-:Y:S01]  /*7900*/  FFMA R8, R81.reuse, R87, R8 ;  /* 0x0000005751087223 */ /* 0x040fe20000000008 */
[C---:B------:R-:W-:Y:S01]  /*7910*/  FMUL R16, R78.reuse, R21 ;  /* 0x000000154e107220 */ /* 0x040fe20000400000 */
[----:B------:R-:W-:Y:S01]  /*7920*/  FMUL R9, R78, R14 ;  /* 0x0000000e4e097220 */ /* 0x000fe20000400000 */
[----:B------:R-:W-:Y:S01]  /*7930*/  F2FP.SATFINITE.E4M3.F32.PACK_AB_MERGE_C R5, R6, R5, RZ ;  /* 0x000000050605723e */ /* 0x000fe200048070ff */
[C---:B------:R-:W-:Y:S01]  /*7940*/  FMUL R10, R78.reuse, R15 ;  /* 0x0000000f4e0a7220 */ /* 0x040fe20000400000 */
[C---:B------:R-:W-:Y:S01]  /*7950*/  FMUL R15, R78.reuse, R20 ;  /* 0x000000144e0f7220 */ /* 0x040fe20000400000 */
[C---:B------:R-:W-:Y:S01]  /*7960*/  FFMA R9, R81.reuse, R94, R9 ;  /* 0x0000005e51097223 */ /* 0x040fe20000000009 */
[C---:B------:R-:W-:Y:S01]  /*7970*/  FMUL R20, R78.reuse, R25 ;  /* 0x000000194e147220 */ /* 0x040fe20000400000 */
[C---:B------:R-:W-:Y:S01]  /*7980*/  FFMA R10, R81.reuse, R89, R10 ;  /* 0x00000059510a7223 */ /* 0x040fe2000000000a */
[C---:B------:R-:W-:Y:S01]  /*7990*/  FFMA R11, R81.reuse, R96, R11 ;  /* 0x00000060510b7223 */ /* 0x040fe2000000000b */
[C---:B------:R-:W-:Y:S01]  /*79a0*/  FFMA R12, R81.reuse, R91, R12 ;  /* 0x0000005b510c7223 */ /* 0x040fe2000000000c */
[C---:B------:R-:W-:Y:S01]  /*79b0*/  FMUL R13, R78.reuse, R18 ;  /* 0x000000124e0d7220 */ /* 0x040fe20000400000 */
[----:B------:R-:W-:Y:S01]  /*79c0*/  FMUL R14, R78, R19 ;  /* 0x000000134e0e7220 */ /* 0x000fe20000400000 */
[----:B------:R-:W-:Y:S01]  /*79d0*/  F2FP.SATFINITE.E4M3.F32.PACK_AB_MERGE_C R9, R10, R9, RZ ;  /* 0x000000090a09723e */ /* 0x000fe200048070ff */
[C---:B------:R-:W-:Y:S01]  /*79e0*/  FMUL R19, R78.reuse, R24 ;  /* 0x000000184e137220 */ /* 0x040fe20000400000 */
        /* <DEDUP_REMOVED lines=17> */
[----:B------:R-:W-:Y:S01]  /*7b00*/  FMUL R27, R78, R32 ;  /* 0x000000204e1b7220 */ /* 0x000fe20000400000 */
[C---:B------:R-:W-:Y:S01]  /*7b10*/  FFMA R21, R81.reuse, R106, R21 ;  /* 0x0000006a51157223 */ /* 0x040fe20000000015 */
[C---:B------:R-:W-:Y:S01]  /*7b20*/  FFMA R22, R81.reuse, R101, R22 ;  /* 0x0000006551167223 */ /* 0x040fe20000000016 */
[----:B------:R-:W-:Y:S01]  /*7b30*/  F2FP.SATFINITE.E4M3.F32.PACK_AB_MERGE_C R16, R16, R15, R17 ;  /* 0x0000000f1010723e */ /* 0x000fe20004807011 */
[C---:B------:R-:W-:Y:S01]  /*7b40*/  FFMA R23, R81.reuse, R108, R23 ;  /* 0x0000006c51177223 */ /* 0x040fe20000000017 */
[C---:B------:R-:W-:Y:S01]  /*7b50*/  FFMA R24, R81.reuse, R103, R24 ;  /* 0x0000006751187223 */ /* 0x040fe20000000018 */
[----:B------:R-:W-:Y:S01]  /*7b60*/  FMUL R32, R78, R37 ;  /* 0x000000254e207220 */ /* 0x000fe20000400000 */
[----:B------:R-:W-:Y:S01]  /*7b70*/  F2FP.SATFINITE.E4M3.F32.PACK_AB_MERGE_C R21, R22, R21, RZ ;  /* 0x000000151615723e */ /* 0x000fe200048070ff */
[C---:B------:R-:W-:Y:S01]  /*7b80*/  FMUL R25, R78.reuse, R30 ;  /* 0x0000001e4e197220 */ /* 0x040fe20000400000 */
[C---:B------:R-:W-:Y:S01]  /*7b90*/  FMUL R26, R78.reuse, R31 ;  /* 0x0000001f4e1a7220 */ /* 0x040fe20000400000 */
[----:B------:R-:W-:Y:S01]  /*7ba0*/  FMUL R31, R78, R36 ;  /* 0x000000244e1f7220 */ /* 0x000fe20000400000 */
[----:B------:R-:W-:Y:S01]  /*7bb0*/  F2FP.SATFINITE.E4M3.F32.PACK_AB_MERGE_C R17, R20, R19, R21 ;  /* 0x000000131411723e */ /* 0x000fe20004807015 */
        /* <DEDUP_REMOVED lines=8> */
[----:B------:R-:W-:Y:S01]  /*7c40*/  FMUL R35, R78, R40 ;  /* 0x000000284e237220 */ /* 0x000fe20000400000 */
[C---:B------:R-:W-:Y:S01]  /*7c50*/  FFMA R29, R81.reuse, R114, R29 ;  /* 0x00000072511d7223 */ /* 0x040fe2000000001d */
[----:B------:R-:W-:Y:S01]  /*7c60*/  F2FP.SATFINITE.E4M3.F32.PACK_AB_MERGE_C R18, R24, R23, R18 ;  /* 0x000000171812723e */ /* 0x000fe20004807012 */
        /* <DEDUP_REMOVED lines=22> */
[C---:B------:R-:W-:Y:S01]  /*7dd0*/  FMUL R41, R78.reuse, R46 ;  /* 0x0000002e4e297220 */ /* 0x040fe20000400000 */
[C---:B------:R-:W-:Y:S01]  /*7de0*/  FMUL R42, R78.reuse, R47 ;  /* 0x0000002f4e2a7220 */ /* 0x040fe20000400000 */
[C---:B------:R-:W-:Y:S01]  /*7df0*/  FFMA R40, R81.reuse, R119, R40 ;  /* 0x0000007751287223 */ /* 0x040fe20000000028 */
[--C-:B------:R-:W-:Y:S02]  /*7e00*/  HADD2.F32 R130, -RZ, R125.reuse.H0_H0 ;  /* 0x2000007dff827230 */ /* 0x100fe40000004100 */
[C---:B------:R-:W-:Y:S01]  /*7e10*/  FFMA R41, R81.reuse, R126, R41 ;  /* 0x0000007e51297223 */ /* 0x040fe20000000029 */
[----:B------:R-:W-:Y:S02]  /*7e20*/  HADD2.F32 R125, -RZ, R125.H1_H1 ;  /* 0x3000007dff7d7230 */ /* 0x000fe40000004100 */
[C---:B------:R-:W-:Y:S01]  /*7e30*/  FMUL R45, R78.reuse, R50 ;  /* 0x000000324e2d7220 */ /* 0x040fe20000400000 */
[C---:B------:R-:W-:Y:S01]  /*7e40*/  FFMA R42, R81.reuse, R121, R42 ;  /* 0x00000079512a7223 */ /* 0x040fe2000000002a */
[C---:B------:R-:W-:Y:S01]  /*7e50*/  FMUL R46, R78.reuse, R51 ;  /* 0x000000334e2e7220 */ /* 0x040fe20000400000 */
[C---:B------:R-:W-:Y:S01]  /*7e60*/  FFMA R43, R81.reuse, R128, R43 ;  /* 0x00000080512b7223 */ /* 0x040fe2000000002b */
[C---:B------:R-:W-:Y:S01]  /*7e70*/  FMUL R47, R78.reuse, R52 ;  /* 0x000000344e2f7220 */ /* 0x040fe20000400000 */
        /* <DEDUP_REMOVED lines=10> */
[C---:B------:R-:W-:Y:S01]  /*7f20*/  FFMA R45, R81.reuse, R130, R45 ;  /* 0x00000082512d7223 */ /* 0x040fe2000000002d */
[C---:B------:R-:W-:Y:S01]  /*7f30*/  FMUL R59, R78.reuse, R64 ;  /* 0x000000404e3b7220 */ /* 0x040fe20000400000 */
[C---:B------:R-:W-:Y:S01]  /*7f40*/  FMUL R60, R78.reuse, R65 ;  /* 0x000000414e3c7220 */ /* 0x040fe20000400000 */
[C---:B------:R-:W-:Y:S01]  /*7f50*/  FMUL R61, R78.reuse, R66 ;  /* 0x000000424e3d7220 */ /* 0x040fe20000400000 */
[----:B------:R-:W-:Y:S01]  /*7f60*/  FMUL R62, R78, R67 ;  /* 0x000000434e3e7220 */ /* 0x000fe20000400000 */
[C---:B------:R-:W-:Y:S01]  /*7f70*/  FFMA R46, R81.reuse, R125, R46 ;  /* 0x0000007d512e7223 */ /* 0x040fe2000000002e */
[----:B------:R-:W-:Y:S01]  /*7f80*/  F2FP.SATFINITE.E4M3.F32.PACK_AB_MERGE_C R64, R2, R0, R143 ;  /* 0x000000000240723e */ /* 0x000fe2000480708f */
[C---:B------:R-:W-:Y:S01]  /*7f90*/  FFMA R47, R81.reuse, R132, R47 ;  /* 0x00000084512f7223 */ /* 0x040fe2000000002f */
[----:B------:R-:W-:Y:S01]  /*7fa0*/  F2FP.SATFINITE.E4M3.F32.PACK_AB_MERGE_C R65, R4, R3, R5 ;  /* 0x000000030441723e */ /* 0x000fe20004807005 */
[C---:B------:R-:W-:Y:S01]  /*7fb0*/  FFMA R48, R81.reuse, R127, R48 ;  /* 0x0000007f51307223 */ /* 0x040fe20000000030 */
[----:B------:R-:W-:Y:S01]  /*7fc0*/  F2FP.SATFINITE.E4M3.F32.PACK_AB_MERGE_C R66, R8, R7, R9 ;  /* 0x000000070842723e */ /* 0x000fe20004807009 */
[C---:B------:R-:W-:Y:S01]  /*7fd0*/  FFMA R49, R81.reuse, R134, R49 ;  /* 0x0000008651317223 */ /* 0x040fe20000000031 */
[----:B------:R-:W-:Y:S01]  /*7fe0*/  F2FP.SATFINITE.E4M3.F32.PACK_AB_MERGE_C R67, R12, R11, R13 ;  /* 0x0000000b0c43723e */ /* 0x000fe2000480700d */
[----:B------:R-:W-:Y:S01]  /*7ff0*/  FMUL R53, R78, R58 ;  /* 0x0000003a4e357220 */ /* 0x000fe20000400000 */
[C---:B------:R-:W-:Y:S01]  /*8000*/  FFMA R50, R81.reuse, R129, R50 ;  /* 0x0000008151327223 */ /* 0x040fe20000000032 */
[C---:B------:R-:W-:Y:S01]  /*8010*/  FFMA R51, R81.reuse, R136, R51 ;  /* 0x0000008851337223 */ /* 0x040fe20000000033 */
[C---:B------:R-:W-:Y:S01]  /*8020*/  FFMA R52, R81.reuse, R131, R52 ;  /* 0x0000008351347223 */ /* 0x040fe20000000034 */
[----:B------:R1:W-:Y:S01]  /*8030*/  STS.128 [R172+UR49+0xa200], R64 ;  /* 0x00a20040ac007988 */ /* 0x0003e20008000c31 */
[C---:B------:R-:W-:Y:S01]  /*8040*/  FFMA R53, R81.reuse, R138, R53 ;  /* 0x0000008a51357223 */ /* 0x040fe20000000035 */
[----:B------:R-:W-:Y:S01]  /*8050*/  F2FP.SATFINITE.E4M3.F32.PACK_AB_MERGE_C R37, R38, R37, RZ ;  /* 0x000000252625723e */ /* 0x000fe200048070ff */
[C---:B------:R-:W-:Y:S01]  /*8060*/  FFMA R54, R81.reuse, R133, R54 ;  /* 0x0000008551367223 */ /* 0x040fe20000000036 */
[----:B------:R-:W-:Y:S01]  /*8070*/  FMUL R58, R78, R63 ;  /* 0x0000003f4e3a7220 */ /* 0x000fe20000400000 */
[C---:B------:R-:W-:Y:S01]  /*8080*/  FFMA R55, R81.reuse, R140, R55 ;  /* 0x0000008c51377223 */ /* 0x040fe20000000037 */
[C---:B------:R-:W-:Y:S01]  /*8090*/  FFMA R56, R81.reuse, R135, R56 ;  /* 0x0000008751387223 */ /* 0x040fe20000000038 */
[C---:B------:R-:W-:Y:S01]  /*80a0*/  FFMA R57, R81.reuse, R142, R57 ;  /* 0x0000008e51397223 */ /* 0x040fe20000000039 */
[----:B------:R1:W-:Y:S01]  /*80b0*/  STS.128 [R192+0xa010], R16 ;  /* 0x00a01010c0007388 */ /* 0x0003e20000000c00 */
[----:B------:R-:W-:Y:S01]  /*80c0*/  F2FP.SATFINITE.E4M3.F32.PACK_AB_MERGE_C R33, R36, R35, R37 ;  /* 0x000000232421723e */ /* 0x000fe20004807025 */
[C---:B------:R-:W-:Y:S01]  /*80d0*/  FFMA R58, R81.reuse, R137, R58 ;  /* 0x00000089513a7223 */ /* 0x040fe2000000003a */
[----:B------:R-:W-:Y:S01]  /*80e0*/  F2FP.SATFINITE.E4M3.F32.PACK_AB_MERGE_C R34, R42, R41, RZ ;  /* 0x000000292a22723e */ /* 0x000fe200048070ff */
[C---:B------:R-:W-:Y:S01]  /*80f0*/  FFMA R59, R81.reuse, R82, R59 ;  /* 0x00000052513b7223 */ /* 0x040fe2000000003b */
[----:B------:R-:W-:Y:S01]  /*8100*/  F2FP.SATFINITE.E4M3.F32.PACK_AB_MERGE_C R35, R46, R45, RZ ;  /* 0x0000002d2e23723e */ /* 0x000fe200048070ff */
        /* <DEDUP_REMOVED lines=25> */
[----:B------:R-:W-:Y:S02]  /*82a0*/  UIADD3 UR8, UP0, UPT, UR52, 0x680, URZ ;  /* 0x0000068034087890 */ /* 0x000fe4000ff1e0ff */
[----:B------:R-:W-:Y:S02]  /*82b0*/  UIADD3 UR5, UPT, UPT, UR41, 0x40, URZ ;  /* 0x0000004029057890 */ /* 0x000fe4000fffe0ff */
[----:B------:R-:W-:Y:S02]  /*82c0*/  UIADD3 UR4, UPT, UPT, UR49, 0xa200, URZ ;  /* 0x0000a20031047890 */ /* 0x000fe4000fffe0ff */
[----:B------:R-:W-:Y:S01]  /*82d0*/  UIADD3.X UR9, UPT, UPT, URZ, UR53, URZ, UP0, !UPT ;  /* 0x00000035ff097290 */ /* 0x000fe200087fe4ff */
[----:B------:R-:W-:Y:S01]  /*82e0*/  UMOV UR6, UR42 ;  /* 0x0000002a00067c82 */ /* 0x000fe20008000000 */
[----:B------:R-:W-:Y:S07]  /*82f0*/  UMOV UR7, UR36 ;  /* 0x0000002400077c82 */ /* 0x000fee0008000000 */
[----:B------:R2:W-:Y:S01]  /*8300*/  UTMASTG.3D [UR4], [UR8] ;  /* 0x00000004080073b5 */ /* 0x0005e20008010000 */
[----:B------:R0:W-:Y:S01]  /*8310*/  UTMACMDFLUSH ;  /* 0x00000000000079b7 */ /* 0x0001e20000000000 */
[----:B--2---:R-:W-:Y:S04]  /*8320*/  DEPBAR.LE SB0, 0x1 ;  /* 0x000080400000791a */ /* 0x004fe80000000000 */
.L_x_106:
[----:B------:R-:W-:Y:S05]  /*8330*/  BSYNC.RECONVERGENT B0 ;  /* 0x0000000000007941 */ /* 0x000fea0003800200 */
.L_x_105:
        /* <DEDUP_REMOVED lines=16> */
.L_x_110:
[----:B------:R-:W-:Y:S05]  /*8440*/  BSYNC B0 ;  /* 0x0000000000007941 */ /* 0x000fea0003800000 */
.L_x_109:
        /* <DEDUP_REMOVED lines=20> */
.L_x_108:
[----:B------:R-:W-:Y:S05]  /*8590*/  BSYNC B1 ;  /* 0x0000000000017941 */ /* 0x000fea0003800000 */
.L_x_107:
[----:B--2---:R-:W-:Y:S01]  /*85a0*/  VIADD R0, R80, 0x80 ;  /* 0x0000008050007836 */ /* 0x004fe20000000000 */
        /* <DEDUP_REMOVED lines=10> */
[----:B------:R-:W5:Y:S01]  /*8650*/  LDCU.64 UR6, c[0x4][0x80] ;  /* 0x01001000ff0677ac */ /* 0x000f620008000a00 */
[----:B------:R-:W1:Y:S01]  /*8660*/  LDC.64 R2, c[0x4][R3] ;  /* 0x0100000003027b82 */ /* 0x000e620000000a00 */
[----:B------:R-:W3:Y:S01]  /*8670*/  LDCU.64 UR4, c[0x4][0x18] ;  /* 0x01000300ff0477ac */ /* 0x000ee20008000a00 */
[----:B--2---:R-:W-:Y:S01]  /*8680*/  MOV R5, UR9 ;  /* 0x0000000900057c02 */ /* 0x004fe20008000f00 */
[----:B------:R-:W-:Y:S01]  /*8690*/  IMAD.U32 R4, RZ, RZ, UR8 ;  /* 0x00000008ff047e24 */ /* 0x000fe2000f8e00ff */
[----:B-----5:R-:W-:Y:S01]  /*86a0*/  MOV R7, UR7 ;  /* 0x0000000700077c02 */ /* 0x020fe20008000f00 */
[----:B------:R-:W-:Y:S01]  /*86b0*/  IMAD.U32 R6, RZ, RZ, UR6 ;  /* 0x00000006ff067e24 */ /* 0x000fe2000f8e00ff */
[----:B---3--:R-:W-:Y:S01]  /*86c0*/  MOV R11, UR5 ;  /* 0x00000005000b7c02 */ /* 0x008fe20008000f00 */
[----:B------:R-:W-:Y:S02]  /*86d0*/  IMAD.U32 R10, RZ, RZ, UR4 ;  /* 0x00000004ff0a7e24 */ /* 0x000fe4000f8e00ff */
[----:B------:R-:W-:Y:S07]  /*86e0*/  LEPC R20, `(.L_x_113) ;  /* 0x000000001014794e */ /* 0x000fee0000000000 */
[----:B-1--4-:R-:W-:Y:S05]  /*86f0*/  CALL.ABS.NOINC R2 ;  /* 0x0000000002007343 */ /* 0x012fea0003c00000 */
.L_x_113:
[----:B------:R-:W-:Y:S05]  /*8700*/  BSYNC.RECONVERGENT B6 ;  /* 0x0000000000067941 */ /* 0x000fea0003800200 */
.L_x_112:
[----:B---3--:R-:W-:Y:S01]  /*8710*/  F2FP.F16.E4M3.UNPACK_B R4, R149 ;  /* 0x00000095ff04723e */ /* 0x008fe200020006ff */
        /* <DEDUP_REMOVED lines=13> */
[----:B----4-:R-:W-:Y:S01]  /*87f0*/  F2FP.F16.E4M3.UNPACK_B R125, R159.H1 ;  /* 0x0000009fff7d723e */ /* 0x010fe200030006ff */
        /* <DEDUP_REMOVED lines=262> */
[----:B------:R-:W-:Y:S02]  /*9860*/  UIADD3 UR8, UP0, UPT, UR52, 0x680, URZ ;  /* 0x0000068034087890 */ /* 0x000fe4000ff1e0ff */
[----:B------:R-:W-:Y:S02]  /*9870*/  UIADD3 UR5, UPT, UPT, UR41, 0x80, URZ ;  /* 0x0000008029057890 */ /* 0x000fe4000fffe0ff */
[----:B------:R-:W-:Y:S01]  /*9880*/  MOV R188, UR10 ;  /* 0x0000000a00bc7c02 */ /* 0x000fe20008000f00 */
[----:B------:R-:W-:Y:S01]  /*9890*/  UIADD3.X UR9, UPT, UPT, URZ, UR53, URZ, UP0, !UPT ;  /* 0x00000035ff097290 */ /* 0x000fe200087fe4ff */
[----:B------:R-:W-:Y:S02]  /*98a0*/  UMOV UR6, UR42 ;  /* 0x0000002a00067c82 */ /* 0x000fe40008000000 */
[----:B------:R-:W-:Y:S01]  /*98b0*/  R2UR UR4, R188 ;  /* 0x00000000bc0472ca */ /* 0x000fe200000e0000 */
[----:B------:R-:W-:Y:S11]  /*98c0*/  UMOV UR7, UR36 ;  /* 0x0000002400077c82 */ /* 0x000ff60008000000 */
[----:B------:R-:W-:Y:S01]  /*98d0*/  @!UPT UIADD3 URZ, UPT, UPT, URZ, URZ, URZ ;  /* 0x000000fffffff290 */ /* 0x000fe2000fffe0ff */
[----:B------:R2:W-:Y:S01]  /*98e0*/  UTMASTG.3D [UR4], [UR8] ;  /* 0x00000004080073b5 */ /* 0x0005e20008010000 */
[----:B------:R0:W-:Y:S01]  /*98f0*/  UTMACMDFLUSH ;  /* 0x00000000000079b7 */ /* 0x0001e20000000000 */
[----:B--2---:R-:W-:Y:S04]  /*9900*/  DEPBAR.LE SB0, 0x1 ;  /* 0x000080400000791a */ /* 0x004fe80000000000 */
.L_x_115:
[----:B------:R-:W-:Y:S05]  /*9910*/  BSYNC.RECONVERGENT B0 ;  /* 0x0000000000007941 */ /* 0x000fea0003800200 */
.L_x_114:
        /* <DEDUP_REMOVED lines=16> */
.L_x_119:
[----:B------:R-:W-:Y:S05]  /*9a20*/  BSYNC B0 ;  /* 0x0000000000007941 */ /* 0x000fea0003800000 */
.L_x_118:
        /* <DEDUP_REMOVED lines=20> */
.L_x_117:
[----:B------:R-:W-:Y:S05]  /*9b70*/  BSYNC B1 ;  /* 0x0000000000017941 */ /* 0x000fea0003800000 */
.L_x_116:
[----:B--2---:R-:W-:Y:S05]  /*9b80*/  VIADD R0, R80, 0xc0 ;  /* 0x000000c050007836 */ /* 0x004fea0000000000 */
        /* <DEDUP_REMOVED lines=20> */
.L_x_121:
[----:B------:R-:W-:Y:S01]  /*9cd0*/  ISETP.NE.AND P0, PT, R189, RZ, PT ;  /* 0x000000ffbd00720c */ /* 0x000fe20003f05270 */
[----:B------:R-:W-:Y:S05]  /*9ce0*/  WARPSYNC.ALL ;  /* 0x0000000000007948 */ /* 0x000fea0003800000 */
[----:B------:R-:W-:Y:S01]  /*9cf0*/  R2UR UR4, R80 ;  /* 0x00000000500472ca */ /* 0x000fe200000e0000 */
[----:B------:R-:W-:Y:S01]  /*9d00*/  BSSY.RECONVERGENT B0, `(.L_x_122) ;  /* 0x000011d000007945 */ /* 0x000fe20003800200 */
[----:B---3--:R-:W-:Y:S02]  /*9d10*/  F2FP.F16.E4M3.UNPACK_B R11, R149 ;  /* 0x00000095ff0b723e */ /* 0x008fe400020006ff */
[----:B------:R-:W-:Y:S02]  /*9d20*/  F2FP.F16.E4M3.UNPACK_B R10, R150 ;  /* 0x00000096ff0a723e */ /* 0x000fe400020006ff */
[----:B------:R-:W-:Y:S01]  /*9d30*/  F2FP.F16.E4M3.UNPACK_B R9, R151 ;  /* 0x00000097ff09723e */ /* 0x000fe200020006ff */
[--C-:B------:R-:W-:Y:S01]  /*9d40*/  HADD2.F32 R83, -RZ, R11.reuse.H0_H0 ;  /* 0x2000000bff537230 */ /* 0x100fe20000004100 */
[----:B----4-:R-:W-:Y:S01]  /*9d50*/  F2FP.F16.E4M3.UNPACK_B R8, R152 ;  /* 0x00000098ff08723e */ /* 0x010fe200020006ff */
[----:B------:R-:W-:Y:S01]  /*9d60*/  HADD2.F32 R84, -RZ, R11.H1_H1 ;  /* 0x3000000bff547230 */ /* 0x000fe20000004100 */
[----:B------:R-:W-:Y:S01]  /*9d70*/  F2FP.F16.E4M3.UNPACK_B R7, R153 ;  /* 0x00000099ff07723e */ /* 0x000fe200020006ff */
[--C-:B------:R-:W-:Y:S01]  /*9d80*/  HADD2.F32 R87, -RZ, R10.reuse.H0_H0 ;  /* 0x2000000aff577230 */ /* 0x100fe20000004100 */
[----:B------:R-:W-:Y:S01]  /*9d90*/  F2FP.F16.E4M3.UNPACK_B R6, R154 ;  /* 0x0000009aff06723e */ /* 0x000fe200020006ff */
[----:B------:R-:W-:Y:S01]  /*9da0*/  HADD2.F32 R88, -RZ, R10.H1_H1 ;  /* 0x3000000aff587230 */ /* 0x000fe20000004100 */
[----:B------:R-:W-:Y:S01]  /*9db0*/  F2FP.F16.E4M3.UNPACK_B R5, R155 ;  /* 0x0000009bff05723e */ /* 0x000fe200020006ff */
[--C-:B------:R-:W-:Y:S01]  /*9dc0*/  HADD2.F32 R91, -RZ, R9.reuse.H0_H0 ;  /* 0x20000009ff5b7230 */ /* 0x100fe20000004100 */
[----:B-1----:R-:W-:Y:S01]  /*9dd0*/  F2FP.F16.E4M3.UNPACK_B R4, R156 ;  /* 0x0000009cff04723e */ /* 0x002fe200020006ff */
[----:B------:R-:W-:Y:S01]  /*9de0*/  HADD2.F32 R92, -RZ, R9.H1_H1 ;  /* 0x30000009ff5c7230 */ /* 0x000fe20000004100 */
[-C--:B------:R-:W-:Y:S01]  /*9df0*/  F2FP.F16.E4M3.UNPACK_B R2, R148.reuse ;  /* 0x00000094ff02723e */ /* 0x080fe200020006ff */
[--C-:B------:R-:W-:Y:S01]  /*9e00*/  HADD2.F32 R95, -RZ, R8.reuse.H0_H0 ;  /* 0x20000008ff5f7230 */ /* 0x100fe20000004100 */
[----:B------:R-:W-:Y:S01]  /*9e10*/  F2FP.F16.E4M3.UNPACK_B R148, R148.H1 ;  /* 0x00000094ff94723e */ /* 0x000fe200030006ff */
[----:B------:R-:W-:Y:S01]  /*9e20*/  HADD2.F32 R97, -RZ, R8.H1_H1 ;  /* 0x30000008ff617230 */ /* 0x000fe20000004100 */
[----:B------:R-:W-:Y:S01]  /*9e30*/  F2FP.F16.E4M3.UNPACK_B R149, R149.H1 ;  /* 0x00000095ff95723e */ /* 0x000fe200030006ff */
[--C-:B------:R-:W-:Y:S01]  /*9e40*/  HADD2.F32 R98, -RZ, R7.reuse.H0_H0 ;  /* 0x20000007ff627230 */ /* 0x100fe20000004100 */
[----:B------:R-:W-:Y:S01]  /*9e50*/  F2FP.F16.E4M3.UNPACK_B R150, R150.H1 ;  /* 0x00000096ff96723e */ /* 0x000fe200030006ff */
[----:B------:R-:W-:Y:S01]  /*9e60*/  HADD2.F32 R101, -RZ, R7.H1_H1 ;  /* 0x30000007ff657230 */ /* 0x000fe20000004100 */
[----:B------:R-:W-:Y:S01]  /*9e70*/  F2FP.F16.E4M3.UNPACK_B R151, R151.H1 ;  /* 0x00000097ff97723e */ /* 0x000fe200030006ff */
[--C-:B------:R-:W-:Y:S01]  /*9e80*/  HADD2.F32 R102, -RZ, R6.reuse.H0_H0 ;  /* 0x20000006ff667230 */ /* 0x100fe20000004100 */
[----:B------:R-:W-:Y:S01]  /*9e90*/  F2FP.F16.E4M3.UNPACK_B R138, R163 ;  /* 0x000000a3ff8a723e */ /* 0x000fe200020006ff */
[----:B------:R-:W-:Y:S01]  /*9ea0*/  HADD2.F32 R105, -RZ, R6.H1_H1 ;  /* 0x30000006ff697230 */ /* 0x000fe20000004100 */
[----:B------:R-:W-:Y:S01]  /*9eb0*/  R2UR UR5, R193 ;  /* 0x00000000c10572ca */ /* 0x000fe200000e0000 */
[--C-:B------:R-:W-:Y:S01]  /*9ec0*/  HADD2.F32 R106, -RZ, R5.reuse.H0_H0 ;  /* 0x20000005ff6a7230 */ /* 0x100fe20000004100 */
[----:B------:R-:W-:Y:S01]  /*9ed0*/  F2FP.F16.E4M3.UNPACK_B R116, R157 ;  /* 0x0000009dff74723e */ /* 0x000fe200020006ff */
[----:B------:R-:W-:Y:S01]  /*9ee0*/  HADD2.F32 R109, -RZ, R5.H1_H1 ;  /* 0x30000005ff6d7230 */ /* 0x000fe20000004100 */
[----:B------:R-:W-:Y:S01]  /*9ef0*/  F2FP.F16.E4M3.UNPACK_B R120, R158 ;  /* 0x0000009eff78723e */ /* 0x000fe200020006ff */
[--C-:B------:R-:W-:Y:S01]  /*9f00*/  HADD2.F32 R110, -RZ, R4.reuse.H0_H0 ;  /* 0x20000004ff6e7230 */ /* 0x100fe20000004100 */
[----:B------:R-:W-:Y:S01]  /*9f10*/  F2FP.F16.E4M3.UNPACK_B R124, R159 ;  /* 0x0000009fff7c723e */ /* 0x000fe200020006ff */
[----:B------:R-:W-:Y:S01]  /*9f20*/  HADD2.F32 R113, -RZ, R4.H1_H1 ;  /* 0x30000004ff717230 */ /* 0x000fe20000004100 */
[----:B------:R-:W-:Y:S01]  /*9f30*/  F2FP.F16.E4M3.UNPACK_B R128, R160 ;  /* 0x000000a0ff80723e */ /* 0x000fe200020006ff */
[----:B------:R-:W1:Y:S01]  /*9f40*/  LDTM.x64 R4, tmem[UR4+0xc0] ;  /* 0x0000c004000479ee */ /* 0x000e620008340000 */
[--C-:B------:R-:W-:Y:S01]  /*9f50*/  HADD2.F32 R0, -RZ, R2.reuse.H0_H0 ;  /* 0x20000002ff007230 */ /* 0x100fe20000004100 */
[----:B------:R-:W-:Y:S01]  /*9f60*/  NOP ;  /* 0x0000000000007918 */ /* 0x000fe20000000000 */
[----:B------:R-:W-:Y:S01]  /*9f70*/  HADD2.F32 R2, -RZ, R2.H1_H1 ;  /* 0x30000002ff027230 */ /* 0x000fe20000004100 */
[----:B------:R-:W-:Y:S01]  /*9f80*/  UIADD3 UR5, UPT, UPT, UR5, 0xb0, URZ ;  /* 0x000000b005057890 */ /* 0x000fe2000fffe0ff */
[--C-:B------:R-:W-:Y:S01]  /*9f90*/  HADD2.F32 R86, -RZ, R149.reuse.H1_H1 ;  /* 0x30000095ff567230 */ /* 0x100fe20000004100 */
[----:B------:R-:W-:Y:S01]  /*9fa0*/  F2FP.F16.E4M3.UNPACK_B R132, R161 ;  /* 0x000000a1ff84723e */ /* 0x000fe200020006ff */
[--C-:B------:R-:W-:Y:S01]  /*9fb0*/  HADD2.F32 R114, -RZ, R116.reuse.H0_H0 ;  /* 0x20000074ff727230 */ /* 0x100fe20000004100 */
[----:B------:R-:W-:Y:S01]  /*9fc0*/  UPRMT UR5, UR37, 0x654, UR5 ;  /* 0x0000065425057896 */ /* 0x000fe20008000005 */
[----:B------:R-:W-:Y:S01]  /*9fd0*/  HADD2.F32 R117, -RZ, R116.H1_H1 ;  /* 0x30000074ff757230 */ /* 0x000fe20000004100 */
[----:B------:R-:W-:Y:S01]  /*9fe0*/  F2FP.F16.E4M3.UNPACK_B R136, R162 ;  /* 0x000000a2ff88723e */ /* 0x000fe200020006ff */
[--C-:B------:R-:W-:Y:S01]  /*9ff0*/  HADD2.F32 R118, -RZ, R120.reuse.H0_H0 ;  /* 0x20000078ff767230 */ /* 0x100fe20000004100 */
[----:B------:R-:W-:Y:S01]  /*a000*/  F2FP.F16.E4M3.UNPACK_B R152, R152.H1 ;  /* 0x00000098ff98723e */ /* 0x000fe200030006ff */
[----:B------:R-:W-:Y:S01]  /*a010*/  HADD2.F32 R121, -RZ, R120.H1_H1 ;  /* 0x30000078ff797230 */ /* 0x000fe20000004100 */
[----:B------:R-:W-:Y:S01]  /*a020*/  F2FP.F16.E4M3.UNPACK_B R153, R153.H1 ;  /* 0x00000099ff99723e */ /* 0x000fe200030006ff */
[--C-:B------:R-:W-:Y:S01]  /*a030*/  HADD2.F32 R122, -RZ, R124.reuse.H0_H0 ;  /* 0x2000007cff7a7230 */ /* 0x100fe20000004100 */
[----:B------:R-:W-:Y:S01]  /*a040*/  F2FP.F16.E4M3.UNPACK_B R154, R154.H1 ;  /* 0x0000009aff9a723e */ /* 0x000fe200030006ff */
[----:B-1----:R-:W-:Y:S01]  /*a050*/  SYNCS.ARRIVE.TRANS64.RED.A1T0 RZ, [UR5], RZ ;  /* 0x000000ffffff79a7 */ /* 0x002fe20008100405 */
[----:B------:R-:W-:Y:S01]  /*a060*/  HADD2.F32 R125, -RZ, R124.H1_H1 ;  /* 0x3000007cff7d7230 */ /* 0x000fe20000004100 */
[----:B------:R-:W-:Y:S01]  /*a070*/  F2FP.F16.E4M3.UNPACK_B R155, R155.H1 ;  /* 0x0000009bff9b723e */ /* 0x000fe200030006ff */
[--C-:B------:R-:W-:Y:S01]  /*a080*/  HADD2.F32 R126, -RZ, R128.reuse.H0_H0 ;  /* 0x20000080ff7e7230 */ /* 0x100fe20000004100 */
[----:B------:R-:W-:Y:S01]  /*a090*/  F2FP.F16.E4M3.UNPACK_B R156, R156.H1 ;  /* 0x0000009cff9c723e */ /* 0x000fe200030006ff */
[----:B------:R-:W-:Y:S01]  /*a0a0*/  HADD2.F32 R129, -RZ, R128.H1_H1 ;  /* 0x30000080ff817230 */ /* 0x000fe20000004100 */
[----:B------:R-:W-:Y:S01]  /*a0b0*/  F2FP.F16.E4M3.UNPACK_B R157, R157.H1 ;  /* 0x0000009dff9d723e */ /* 0x000fe200030006ff */
[C---:B------:R-:W-:Y:S01]  /*a0c0*/  FMUL R4, R78.reuse, R4 ;  /* 0x000000044e047220 */ /* 0x040fe20000400000 */
[C---:B------:R-:W-:Y:S01]  /*a0d0*/  FMUL R5, R78.reuse, R5 ;  /* 0x000000054e057220 */ /* 0x040fe20000400000 */
[----:B------:R-:W-:Y:S02]  /*a0e0*/  HADD2.F32 R3, -RZ, R148.H0_H0 ;  /* 0x20000094ff037230 */ /* 0x000fe40000004100 */
        /* <DEDUP_REMOVED lines=11> */
[----:B------:R-:W-:Y:S02]  /*a1a0*/  HADD2.F32 R130, -RZ, R132.H0_H0 ;  /* 0x20000084ff827230 */ /* 0x000fe40000004100 */
[C---:B------:R-:W-:Y:S01]  /*a1b0*/  FMUL R6, R78.reuse, R6 ;  /* 0x000000064e067220 */ /* 0x040fe20000400000 */
[----:B------:R-:W-:Y:S02]  /*a1c0*/  HADD2.F32 R82, -RZ, R148.H1_H1 ;  /* 0x30000094ff527230 */ /* 0x000fe40000004100 */
[C---:B------:R-:W-:Y:S01]  /*a1d0*/  FMUL R7, R78.reuse, R7 ;  /* 0x000000074e077220 */ /* 0x040fe20000400000 */
[----:B------:R-:W-:Y:S02]  /*a1e0*/  HADD2.F32 R85, -RZ, R149.H0_H0 ;  /* 0x20000095ff557230 */ /* 0x000fe40000004100 */
[C---:B------:R-:W-:Y:S01]  /*a1f0*/  FFMA R6, R81.reuse, R3, R6 ;  /* 0x0000000351067223 */ /* 0x040fe20000000006 */
[----:B------:R-:W-:Y:S02]  /*a200*/  HADD2.F32 R133, -RZ, R132.H1_H1 ;  /* 0x30000084ff857230 */ /* 0x000fe40000004100 */
[C---:B------:R-:W-:Y:S01]  /*a210*/  FFMA R7, R81.reuse, R82, R7 ;  /* 0x0000005251077223 */ /* 0x040fe20000000007 */
[C---:B------:R-:W-:Y:S01]  /*a220*/  FFMA R8, R81.reuse, R83, R8 ;  /* 0x0000005351087223 */ /* 0x040fe20000000008 */
[C---:B------:R-:W-:Y:S01]  /*a230*/  FFMA R9, R81.reuse, R84, R9 ;  /* 0x0000005451097223 */ /* 0x040fe20000000009 */
[--C-:B------:R-:W-:Y:S02]  /*a240*/  HADD2.F32 R82, -RZ, R138.reuse.H0_H0 ;  /* 0x2000008aff527230 */ /* 0x100fe40000004100 */
[C---:B------:R-:W-:Y:S01]  /*a250*/  FMUL R10, R78.reuse, R10 ;  /* 0x0000000a4e0a7220 */ /* 0x040fe20000400000 */
[----:B------:R-:W-:Y:S02]  /*a260*/  HADD2.F32 R83, -RZ, R138.H1_H1 ;  /* 0x3000008aff537230 */ /* 0x000fe40000004100 */
[C---:B------:R-:W-:Y:S01]  /*a270*/  FMUL R11, R78.reuse, R11 ;  /* 0x0000000b4e0b7220 */ /* 0x040fe20000400000 */
[----:B------:R-:W-:Y:S02]  /*a280*/  HADD2.F32 R89, -RZ, R150.H0_H0 ;  /* 0x20000096ff597230 */ /* 0x000fe40000004100 */
[C---:B------:R-:W-:Y:S01]  /*a290*/  FFMA R10, R81.reuse, R85, R10 ;  /* 0x00000055510a7223 */ /* 0x040fe2000000000a */
[--C-:B------:R-:W-:Y:S02]  /*a2a0*/  HADD2.F32 R134, -RZ, R136.reuse.H0_H0 ;  /* 0x20000088ff867230 */ /* 0x100fe40000004100 */
[C---:B------:R-:W-:Y:S01]  /*a2b0*/  FFMA R11, R81.reuse, R86, R11 ;  /* 0x00000056510b7223 */ /* 0x040fe2000000000b */
[C---:B------:R-:W-:Y:S01]  /*a2c0*/  FFMA R12, R81.reuse, R87, R12 ;  /* 0x00000057510c7223 */ /* 0x040fe2000000000c */
[----:B------:R-:W-:Y:S01]  /*a2d0*/  FFMA R13, R81, R88, R13 ;  /* 0x00000058510d7223 */ /* 0x000fe2000000000d */
[----:B------:R-:W-:Y:S01]  /*a2e0*/  F2FP.SATFINITE.E4M3.F32.PACK_AB_MERGE_C R86, R7, R6, RZ ;  /* 0x000000060756723e */ /* 0x000fe200048070ff */
[C---:B------:R-:W-:Y:S01]  /*a2f0*/  FMUL R7, R78.reuse, R24 ;  /* 0x000000184e077220 */ /* 0x040fe20000400000 */
[----:B------:R-:W-:Y:S01]  /*a300*/  F2FP.SATFINITE.E4M3.F32.PACK_AB_MERGE_C R138, R11, R10, RZ ;  /* 0x0000000a0b8a723e */ /* 0x000fe200048070ff */
[C---:B------:R-:W-:Y:S01]  /*a310*/  FMUL R10, R78.reuse, R25 ;  /* 0x000000194e0a7220 */ /* 0x040fe20000400000 */
[C---:B------:R-:W-:Y:S01]  /*a320*/  FMUL R25, R78.reuse, R32 ;  /* 0x000000204e197220 */ /* 0x040fe20000400000 */
[----:B------:R-:W-:Y:S02]  /*a330*/  HADD2.F32 R137, -RZ, R136.H1_H1 ;  /* 0x30000088ff897230 */ /* 0x000fe40000004100 */
[C---:B------:R-:W-:Y:S01]  /*a340*/  FMUL R14, R78.reuse, R14 ;  /* 0x0000000e4e0e7220 */ /* 0x040fe20000400000 */
[----:B------:R-:W-:Y:S02]  /*a350*/  HADD2.F32 R90, -RZ, R150.H1_H1 ;  /* 0x30000096ff5a7230 */ /* 0x000fe40000004100 */
[C---:B------:R-:W-:Y:S01]  /*a360*/  FMUL R15, R78.reuse, R15 ;  /* 0x0000000f4e0f7220 */ /* 0x040fe20000400000 */
[--C-:B------:R-:W-:Y:S02]  /*a370*/  HADD2.F32 R93, -RZ, R151.reuse.H0_H0 ;  /* 0x20000097ff5d7230 */ /* 0x100fe40000004100 */
[C---:B------:R-:W-:Y:S01]  /*a380*/  FFMA R14, R81.reuse, R89, R14 ;  /* 0x00000059510e7223 */ /* 0x040fe2000000000e */
[----:B------:R-:W-:Y:S02]  /*a390*/  HADD2.F32 R94, -RZ, R151.H1_H1 ;  /* 0x30000097ff5e7230 */ /* 0x000fe40000004100 */
[C---:B------:R-:W-:Y:S01]  /*a3a0*/  FFMA R15, R81.reuse, R90, R15 ;  /* 0x0000005a510f7223 */ /* 0x040fe2000000000f */
[C---:B------:R-:W-:Y:S01]  /*a3b0*/  FFMA R16, R81.reuse, R91, R16 ;  /* 0x0000005b51107223 */ /* 0x040fe20000000010 */
[----:B------:R-:W-:Y:S01]  /*a3c0*/  FFMA R17, R81, R92, R17 ;  /* 0x0000005c51117223 */ /* 0x000fe20000000011 */
[C---:B------:R-:W-:Y:S01]  /*a3d0*/  FMUL R18, R78.reuse, R18 ;  /* 0x000000124e127220 */ /* 0x040fe20000400000 */
[C---:B------:R-:W-:Y:S01]  /*a3e0*/  FMUL R19, R78.reuse, R19 ;  /* 0x000000134e137220 */ /* 0x040fe20000400000 */
[--C-:B------:R-:W-:Y:S01]  /*a3f0*/  HADD2.F32 R96, -RZ, R152.reuse.H0_H0 ;  /* 0x20000098ff607230 */ /* 0x100fe20000004100 */
[----:B------:R-:W-:Y:S01]  /*a400*/  F2FP.SATFINITE.E4M3.F32.PACK_AB_MERGE_C R14, R15, R14, RZ ;  /* 0x0000000e0f0e723e */ /* 0x000fe200048070ff */
[C---:B------:R-:W-:Y:S01]  /*a410*/  FFMA R18, R81.reuse, R93, R18 ;  /* 0x0000005d51127223 */ /* 0x040fe20000000012 */
[C---:B------:R-:W-:Y:S01]  /*a420*/  FFMA R19, R81.reuse, R94, R19 ;  /* 0x0000005e51137223 */ /* 0x040fe20000000013 */
[C---:B------:R-:W-:Y:S01]  /*a430*/  FFMA R0, R81.reuse, R95, R0 ;  /* 0x0000005f51007223 */ /* 0x040fe20000000000 */
[----:B------:R-:W-:Y:S01]  /*a440*/  FFMA R2, R81, R97, R2 ;  /* 0x0000006151027223 */ /* 0x000fe20000000002 */
[----:B------:R-:W-:Y:S02]  /*a450*/  HADD2.F32 R99, -RZ, R152.H1_H1 ;  /* 0x30000098ff637230 */ /* 0x000fe40000004100 */
[C---:B------:R-:W-:Y:S01]  /*a460*/  FMUL R3, R78.reuse, R22 ;  /* 0x000000164e037220 */ /* 0x040fe20000400000 */
[----:B------:R-:W-:Y:S01]  /*a470*/  F2FP.SATFINITE.E4M3.F32.PACK_AB_MERGE_C R18, R19, R18, RZ ;  /* 0x000000121312723e */ /* 0x000fe200048070ff */
[C---:B------:R-:W-:Y:S01]  /*a480*/  FMUL R22, R78.reuse, R29 ;  /* 0x0000001d4e167220 */ /* 0x040fe20000400000 */
[C---:B------:R-:W-:Y:S01]  /*a490*/  FMUL R29, R78.reuse, R36 ;  /* 0x000000244e1d7220 */ /* 0x040fe20000400000 */
[C---:B------:R-:W-:Y:S01]  /*a4a0*/  FFMA R3, R81.reuse, R96, R3 ;  /* 0x0000006051037223 */ /* 0x040fe20000000003 */
[C---:B------:R-:W-:Y:S01]  /*a4b0*/  FMUL R6, R78.reuse, R23 ;  /* 0x000000174e067220 */ /* 0x040fe20000400000 */
[--C-:B------:R-:W-:Y:S02]  /*a4c0*/  HADD2.F32 R100, -RZ, R153.reuse.H0_H0 ;  /* 0x20000099ff647230 */ /* 0x100fe40000004100 */
[C---:B------:R-:W-:Y:S01]  /*a4d0*/  FMUL R11, R78.reuse, R26 ;  /* 0x0000001a4e0b7220 */ /* 0x040fe20000400000 */
[----:B------:R-:W-:Y:S02]  /*a4e0*/  HADD2.F32 R103, -RZ, R153.H1_H1 ;  /* 0x30000099ff677230 */ /* 0x000fe40000004100 */
[C---:B------:R-:W-:Y:S01]  /*a4f0*/  FFMA R6, R81.reuse, R99, R6 ;  /* 0x0000006351067223 */ /* 0x040fe20000000006 */
[C---:B------:R-:W-:Y:S01]  /*a500*/  FFMA R7, R81.reuse, R98, R7 ;  /* 0x0000006251077223 */ /* 0x040fe20000000007 */
[C---:B------:R-:W-:Y:S01]  /*a510*/  FFMA R10, R81.reuse, R101, R10 ;  /* 0x00000065510a7223 */ /* 0x040fe2000000000a */
[C---:B------:R-:W-:Y:S01]  /*a520*/  FFMA R11, R81.reuse, R100, R11 ;  /* 0x00000064510b7223 */ /* 0x040fe2000000000b */
[----:B------:R-:W-:Y:S01]  /*a530*/  FMUL R26, R78, R33 ;  /* 0x000000214e1a7220 */ /* 0x000fe20000400000 */
[----:B------:R-:W-:Y:S01]  /*a540*/  F2FP.SATFINITE.E4M3.F32.PACK_AB_MERGE_C R3, R6, R3, RZ ;  /* 0x000000030603723e */ /* 0x000fe200048070ff */
[C---:B------:R-:W-:Y:S01]  /*a550*/  FMUL R33, R78.reuse, R40 ;  /* 0x000000284e217220 */ /* 0x040fe20000400000 */
        /* <DEDUP_REMOVED lines=8> */
[C---:B------:R-:W-:Y:S01]  /*a5e0*/  FMUL R30, R78.reuse, R37 ;  /* 0x000000254e1e7220 */ /* 0x040fe20000400000 */
[C---:B------:R-:W-:Y:S01]  /*a5f0*/  FMUL R37, R78.reuse, R44 ;  /* 0x0000002c4e257220 */ /* 0x040fe20000400000 */
[C---:B------:R-:W-:Y:S01]  /*a600*/  FMUL R24, R78.reuse, R31 ;  /* 0x0000001f4e187220 */ /* 0x040fe20000400000 */
[----:B------:R-:W-:Y:S01]  /*a610*/  F2FP.F16.E4M3.UNPACK_B R158, R158.H1 ;  /* 0x0000009eff9e723e */ /* 0x000fe200030006ff */
[--C-:B------:R-:W-:Y:S02]  /*a620*/  HADD2.F32 R108, -RZ, R155.reuse.H0_H0 ;  /* 0x2000009bff6c7230 */ /* 0x100fe40000004100 */
[----:B------:R-:W-:Y:S01]  /*a630*/  FMUL R27, R78, R34 ;  /* 0x000000224e1b7220 */ /* 0x000fe20000400000 */
[----:B------:R-:W-:Y:S02]  /*a640*/  HADD2.F32 R111, -RZ, R155.H1_H1 ;  /* 0x3000009bff6f7230 */ /* 0x000fe40000004100 */
[C---:B------:R-:W-:Y:S01]  /*a650*/  FFMA R24, R81.reuse, R107, R24 ;  /* 0x0000006b51187223 */ /* 0x040fe20000000018 */
[----:B------:R-:W-:Y:S01]  /*a660*/  F2FP.F16.E4M3.UNPACK_B R159, R159.H1 ;  /* 0x0000009fff9f723e */ /* 0x000fe200030006ff */
[C---:B------:R-:W-:Y:S01]  /*a670*/  FFMA R25, R81.reuse, R106, R25 ;  /* 0x0000006a51197223 */ /* 0x040fe20000000019 */
[C---:B------:R-:W-:Y:S01]  /*a680*/  FFMA R26, R81.reuse, R109, R26 ;  /* 0x0000006d511a7223 */ /* 0x040fe2000000001a */
[----:B------:R-:W-:Y:S01]  /*a690*/  F2FP.F16.E4M3.UNPACK_B R160, R160.H1 ;  /* 0x000000a0ffa0723e */ /* 0x000fe200030006ff */
[C---:B------:R-:W-:Y:S01]  /*a6a0*/  FFMA R27, R81.reuse, R108, R27 ;  /* 0x0000006c511b7223 */ /* 0x040fe2000000001b */
[----:B------:R-:W-:Y:S01]  /*a6b0*/  F2FP.SATFINITE.E4M3.F32.PACK_AB_MERGE_C R6, R24, R23, RZ ;  /* 0x000000171806723e */ /* 0x000fe200048070ff */
[C---:B------:R-:W-:Y:S01]  /*a6c0*/  FMUL R34, R78.reuse, R41 ;  /* 0x000000294e227220 */ /* 0x040fe20000400000 */
[C---:B------:R-:W-:Y:S01]  /*a6d0*/  FMUL R41, R78.reuse, R48 ;  /* 0x000000304e297220 */ /* 0x040fe20000400000 */
[----:B------:R-:W-:Y:S01]  /*a6e0*/  FMUL R28, R78, R35 ;  /* 0x000000234e1c7220 */ /* 0x000fe20000400000 */
[----:B------:R-:W-:Y:S01]  /*a6f0*/  F2FP.F16.E4M3.UNPACK_B R161, R161.H1 ;  /* 0x000000a1ffa1723e */ /* 0x000fe200030006ff */
[--C-:B------:R-:W-:Y:S01]  /*a700*/  HADD2.F32 R112, -RZ, R156.reuse.H0_H0 ;  /* 0x2000009cff707230 */ /* 0x100fe20000004100 */
[----:B------:R-:W-:Y:S01]  /*a710*/  F2FP.SATFINITE.E4M3.F32.PACK_AB_MERGE_C R6, R22, R21, R6 ;  /* 0x000000151606723e */ /* 0x000fe20004807006 */
[C---:B------:R-:W-:Y:S01]  /*a720*/  FFMA R28, R81.reuse, R111, R28 ;  /* 0x0000006f511c7223 */ /* 0x040fe2000000001c */
[C---:B------:R-:W-:Y:S01]  /*a730*/  FFMA R29, R81.reuse, R110, R29 ;  /* 0x0000006e511d7223 */ /* 0x040fe2000000001d */
[C---:B------:R-:W-:Y:S01]  /*a740*/  FFMA R30, R81.reuse, R113, R30 ;  /* 0x00000071511e7223 */ /* 0x040fe2000000001e */
[----:B------:R-:W-:Y:S02]  /*a750*/  HADD2.F32 R115, -RZ, R156.H1_H1 ;  /* 0x3000009cff737230 */ /* 0x000fe40000004100 */
[C---:B------:R-:W-:Y:S01]  /*a760*/  FMUL R31, R78.reuse, R38 ;  /* 0x000000264e1f7220 */ /* 0x040fe20000400000 */
[----:B------:R-:W-:Y:S01]  /*a770*/  F2FP.F16.E4M3.UNPACK_B R162, R162.H1 ;  /* 0x000000a2ffa2723e */ /* 0x000fe200030006ff */
[C---:B------:R-:W-:Y:S01]  /*a780*/  FMUL R38, R78.reuse, R45 ;  /* 0x0000002d4e267220 */ /* 0x040fe20000400000 */
[C---:B------:R-:W-:Y:S01]  /*a790*/  FMUL R45, R78.reuse, R52 ;  /* 0x000000344e2d7220 */ /* 0x040fe20000400000 */
[----:B------:R-:W-:Y:S01]  /*a7a0*/  F2FP.F16.E4M3.UNPACK_B R163, R163.H1 ;  /* 0x000000a3ffa3723e */ /* 0x000fe200030006ff */
[----:B------:R-:W-:Y:S01]  /*a7b0*/  FFMA R31, R81, R112, R31 ;  /* 0x00000070511f7223 */ /* 0x000fe2000000001f */
[----:B------:R-:W-:Y:S01]  /*a7c0*/  FMUL R52, R78, R59 ;  /* 0x0000003b4e347220 */ /* 0x000fe20000400000 */
[----:B------:R-:W-:Y:S01]  /*a7d0*/  IADD3 R76, PT, PT, R76, 0x1, RZ ;  /* 0x000000014c4c7810 */ /* 0x000fe20007ffe0ff */
[C---:B------:R-:W-:Y:S01]  /*a7e0*/  FMUL R59, R78.reuse, R66 ;  /* 0x000000424e3b7220 */ /* 0x040fe20000400000 */
[----:B------:R-:W-:Y:S01]  /*a7f0*/  F2FP.SATFINITE.E4M3.F32.PACK_AB_MERGE_C R66, R13, R12, R14 ;  /* 0x0000000c0d42723e */ /* 0x000fe2000480700e */
[C---:B------:R-:W-:Y:S01]  /*a800*/  FMUL R32, R78.reuse, R39 ;  /* 0x000000274e207220 */ /* 0x040fe20000400000 */
[--C-:B------:R-:W-:Y:S02]  /*a810*/  HADD2.F32 R116, -RZ, R157.reuse.H0_H0 ;  /* 0x2000009dff747230 */ /* 0x100fe40000004100 */
[C---:B------:R-:W-:Y:S01]  /*a820*/  FMUL R35, R78.reuse, R42 ;  /* 0x0000002a4e237220 */ /* 0x040fe20000400000 */
[----:B------:R-:W-:Y:S02]  /*a830*/  HADD2.F32 R119, -RZ, R157.H1_H1 ;  /* 0x3000009dff777230 */ /* 0x000fe40000004100 */
[C---:B------:R-:W-:Y:S01]  /*a840*/  FFMA R32, R81.reuse, R115, R32 ;  /* 0x0000007351207223 */ /* 0x040fe20000000020 */
[----:B------:R-:W-:Y:S01]  /*a850*/  FMUL R36, R78, R43 ;  /* 0x0000002b4e247220 */ /* 0x000fe20000400000 */
[C---:B------:R-:W-:Y:S01]  /*a860*/  FFMA R33, R81.reuse, R114, R33 ;  /* 0x0000007251217223 */ /* 0x040fe20000000021 */
[C---:B------:R-:W-:Y:S01]  /*a870*/  FFMA R34, R81.reuse, R117, R34 ;  /* 0x0000007551227223 */ /* 0x040fe20000000022 */
[--C-:B------:R-:W-:Y:S01]  /*a880*/  HADD2.F32 R120, -RZ, R158.reuse.H0_H0 ;  /* 0x2000009eff787230 */ /* 0x100fe20000004100 */
[----:B------:R-:W-:Y:S01]  /*a890*/  F2FP.SATFINITE.E4M3.F32.PACK_AB_MERGE_C R32, R32, R31, RZ ;  /* 0x0000001f2020723e */ /* 0x000fe200048070ff */
[C---:B------:R-:W-:Y:S01]  /*a8a0*/  FFMA R35, R81.reuse, R116, R35 ;  /* 0x0000007451237223 */ /* 0x040fe20000000023 */
[----:B------:R-:W-:Y:S02]  /*a8b0*/  HADD2.F32 R123, -RZ, R158.H1_H1 ;  /* 0x3000009eff7b7230 */ /* 0x000fe40000004100 */
[----:B------:R-:W-:Y:S01]  /*a8c0*/  FMUL R39, R78, R46 ;  /* 0x0000002e4e277220 */ /* 0x000fe20000400000 */
[----:B------:R-:W-:Y:S01]  /*a8d0*/  F2FP.SATFINITE.E4M3.F32.PACK_AB_MERGE_C R32, R30, R29, R32 ;  /* 0x0000001d1e20723e */ /* 0x000fe20004807020 */
[C---:B------:R-:W-:Y:S01]  /*a8e0*/  FFMA R36, R81.reuse, R119, R36 ;  /* 0x0000007751247223 */ /* 0x040fe20000000024 */
[C---:B------:R-:W-:Y:S01]  /*a8f0*/  FMUL R40, R78.reuse, R47 ;  /* 0x0000002f4e287220 */ /* 0x040fe20000400000 */
[C---:B------:R-:W-:Y:S01]  /*a900*/  FFMA R37, R81.reuse, R118, R37 ;  /* 0x0000007651257223 */ /* 0x040fe20000000025 */
[C---:B------:R-:W-:Y:S01]  /*a910*/  FFMA R38, R81.reuse, R121, R38 ;  /* 0x0000007951267223 */ /* 0x040fe20000000026 */
[C---:B------:R-:W-:Y:S01]  /*a920*/  FMUL R42, R78.reuse, R49 ;  /* 0x000000314e2a7220 */ /* 0x040fe20000400000 */
        /* <DEDUP_REMOVED lines=8> */
[C---:B------:R-:W-:Y:S01]  /*a9b0*/  FMUL R57, R78.reuse, R64 ;  /* 0x000000404e397220 */ /* 0x040fe20000400000 */
[----:B------:R-:W-:Y:S01]  /*a9c0*/  FFMA R42, R81, R125, R42 ;  /* 0x0000007d512a7223 */ /* 0x000fe2000000002a */
[C---:B------:R-:W-:Y:S01]  /*a9d0*/  FMUL R46, R78.reuse, R53 ;  /* 0x000000354e2e7220 */ /* 0x040fe20000400000 */
[--C-:B------:R-:W-:Y:S01]  /*a9e0*/  HADD2.F32 R128, -RZ, R160.reuse.H0_H0 ;  /* 0x200000a0ff807230 */ /* 0x100fe20000004100 */
[----:B------:R-:W-:Y:S01]  /*a9f0*/  F2FP.SATFINITE.E4M3.F32.PACK_AB_MERGE_C R64, R5, R4, R86 ;  /* 0x000000040540723e */ /* 0x000fe20004807056 */
[C---:B------:R-:W-:Y:S01]  /*aa00*/  FMUL R51, R78.reuse, R58 ;  /* 0x0000003a4e337220 */ /* 0x040fe20000400000 */
[C---:B------:R-:W-:Y:S01]  /*aa10*/  FMUL R53, R78.reuse, R60 ;  /* 0x0000003c4e357220 */ /* 0x040fe20000400000 */
[C---:B------:R-:W-:Y:S01]  /*aa20*/  FFMA R43, R81.reuse, R124, R43 ;  /* 0x0000007c512b7223 */ /* 0x040fe2000000002b */
[----:B------:R-:W-:Y:S02]  /*aa30*/  HADD2.F32 R131, -RZ, R160.H1_H1 ;  /* 0x300000a0ff837230 */ /* 0x000fe40000004100 */
[C---:B------:R-:W-:Y:S01]  /*aa40*/  FMUL R47, R78.reuse, R54 ;  /* 0x000000364e2f7220 */ /* 0x040fe20000400000 */
[C---:B------:R-:W-:Y:S01]  /*aa50*/  FMUL R58, R78.reuse, R65 ;  /* 0x000000414e3a7220 */ /* 0x040fe20000400000 */
[----:B------:R-:W-:Y:S01]  /*aa60*/  FMUL R60, R78, R67 ;  /* 0x000000434e3c7220 */ /* 0x000fe20000400000 */
[----:B------:R-:W-:Y:S01]  /*aa70*/  F2FP.SATFINITE.E4M3.F32.PACK_AB_MERGE_C R5, R20, R11, RZ ;  /* 0x0000000b1405723e */ /* 0x000fe200048070ff */
[----:B------:R-:W-:Y:S01]  /*aa80*/  FFMA R44, R81, R127, R44 ;  /* 0x0000007f512c7223 */ /* 0x000fe2000000002c */
[C---:B------:R-:W-:Y:S01]  /*aa90*/  FMUL R48, R78.reuse, R55 ;  /* 0x000000374e307220 */ /* 0x040fe20000400000 */
[----:B------:R-:W-:Y:S01]  /*aaa0*/  F2FP.SATFINITE.E4M3.F32.PACK_AB_MERGE_C R65, R9, R8, R138 ;  /* 0x000000080941723e */ /* 0x000fe2000480708a */
[----:B------:R-:W-:Y:S01]  /*aab0*/  FFMA R45, R81, R126, R45 ;  /* 0x0000007e512d7223 */ /* 0x000fe2000000002d */
[----:B------:R-:W-:Y:S01]  /*aac0*/  F2FP.SATFINITE.E4M3.F32.PACK_AB_MERGE_C R67, R17, R16, R18 ;  /* 0x000000101143723e */ /* 0x000fe20004807012 */
[----:B------:R-:W-:Y:S01]  /*aad0*/  FMUL R49, R78, R56 ;  /* 0x000000384e317220 */ /* 0x000fe20000400000 */
[C---:B------:R-:W-:Y:S01]  /*aae0*/  FFMA R46, R81.reuse, R129, R46 ;  /* 0x00000081512e7223 */ /* 0x040fe2000000002e */
[--C-:B------:R-:W-:Y:S02]  /*aaf0*/  HADD2.F32 R132, -RZ, R161.reuse.H0_H0 ;  /* 0x200000a1ff847230 */ /* 0x100fe40000004100 */
[C---:B------:R-:W-:Y:S01]  /*ab00*/  FFMA R47, R81.reuse, R128, R47 ;  /* 0x00000080512f7223 */ /* 0x040fe2000000002f */
[----:B------:R1:W-:Y:S01]  /*ab10*/  STS.128 [R172+UR49+0xa200], R64 ;  /* 0x00a20040ac007988 */ /* 0x0003e20008000c31 */
[----:B------:R-:W-:Y:S01]  /*ab20*/  HADD2.F32 R135, -RZ, R161.H1_H1 ;  /* 0x300000a1ff877230 */ /* 0x000fe20000004100 */
[----:B------:R-:W-:Y:S01]  /*ab30*/  F2FP.SATFINITE.E4M3.F32.PACK_AB_MERGE_C R5, R10, R7, R5 ;  /* 0x000000070a05723e */ /* 0x000fe20004807005 */
[C---:B------:R-:W-:Y:S01]  /*ab40*/  FFMA R48, R81.reuse, R131, R48 ;  /* 0x0000008351307223 */ /* 0x040fe20000000030 */
[----:B------:R-:W-:Y:S01]  /*ab50*/  F2FP.SATFINITE.E4M3.F32.PACK_AB_MERGE_C R7, R28, R27, RZ ;  /* 0x0000001b1c07723e */ /* 0x000fe200048070ff */
        /* <DEDUP_REMOVED lines=8> */
[----:B------:R-:W-:Y:S01]  /*abe0*/  FMUL R56, R78, R63 ;  /* 0x0000003f4e387220 */ /* 0x000fe20000400000 */
[----:B------:R-:W-:Y:S01]  /*abf0*/  F2FP.SATFINITE.E4M3.F32.PACK_AB_MERGE_C R4, R2, R0, R3 ;  /* 0x000000000204723e */ /* 0x000fe20004807003 */
[C---:B------:R-:W-:Y:S01]  /*ac00*/  FFMA R53, R81.reuse, R134, R53 ;  /* 0x0000008651357223 */ /* 0x040fe20000000035 */
[----:B------:R-:W-:Y:S01]  /*ac10*/  F2FP.SATFINITE.E4M3.F32.PACK_AB_MERGE_C R7, R26, R25, R7 ;  /* 0x000000191a07723e */ /* 0x000fe20004807007 */
[C---:B------:R-:W-:Y:S01]  /*ac20*/  FFMA R54, R81.reuse, R137, R54 ;  /* 0x0000008951367223 */ /* 0x040fe20000000036 */
[--C-:B------:R-:W-:Y:S02]  /*ac30*/  HADD2.F32 R84, -RZ, R163.reuse.H0_H0 ;  /* 0x200000a3ff547230 */ /* 0x100fe40000004100 */
[C---:B------:R-:W-:Y:S01]  /*ac40*/  FFMA R55, R81.reuse, R136, R55 ;  /* 0x0000008851377223 */ /* 0x040fe20000000037 */
[----:B------:R-:W-:Y:S01]  /*ac50*/  HADD2.F32 R85, -RZ, R163.H1_H1 ;  /* 0x300000a3ff557230 */ /* 0x000fe20000004100 */
[----:B------:R1:W-:Y:S01]  /*ac60*/  STS.128 [R192+0xa010], R4 ;  /* 0x00a01004c0007388 */ /* 0x0003e20000000c00 */
[----:B------:R-:W-:Y:S01]  /*ac70*/  F2FP.SATFINITE.E4M3.F32.PACK_AB_MERGE_C R35, R36, R35, RZ ;  /* 0x000000232423723e */ /* 0x000fe200048070ff */
[C---:B------:R-:W-:Y:S01]  /*ac80*/  FFMA R56, R81.reuse, R139, R56 ;  /* 0x0000008b51387223 */ /* 0x040fe20000000038 */
[----:B------:R-:W-:Y:S01]  /*ac90*/  F2FP.SATFINITE.E4M3.F32.PACK_AB_MERGE_C R39, R40, R39, RZ ;  /* 0x000000272827723e */ /* 0x000fe200048070ff */
[C---:B------:R-:W-:Y:S01]  /*aca0*/  FFMA R57, R81.reuse, R82, R57 ;  /* 0x0000005251397223 */ /* 0x040fe20000000039 */
[----:B------:R-:W-:Y:S01]  /*acb0*/  F2FP.SATFINITE.E4M3.F32.PACK_AB_MERGE_C R43, R44, R43, RZ ;  /* 0x0000002b2c2b723e */ /* 0x000fe200048070ff */
[C---:B------:R-:W-:Y:S01]  /*acc0*/  FFMA R58, R81.reuse, R83, R58 ;  /* 0x00000053513a7223 */ /* 0x040fe2000000003a */
[C---:B------:R-:W-:Y:S01]  /*acd0*/  FFMA R59, R81.reuse, R84, R59 ;  /* 0x00000054513b7223 */ /* 0x040fe2000000003b */
[----:B------:R-:W-:Y:S01]  /*ace0*/  F2FP.SATFINITE.E4M3.F32.PACK_AB_MERGE_C R33, R34, R33, R35 ;  /* 0x000000212221723e */ /* 0x000fe20004807023 */
        /* <DEDUP_REMOVED lines=11> */
[----:B------:R-:W-:Y:S05]  /*ada0*/  F2FP.SATFINITE.E4M3.F32.PACK_AB_MERGE_C R51, R58, R57, R59 ;  /* 0x000000393a33723e */ /* 0x000fea000480703b */
        /* <DEDUP_REMOVED lines=18> */
.L_x_123:
[----:B------:R-:W-:Y:S05]  /*aed0*/  BSYNC.RECONVERGENT B0 ;  /* 0x0000000000007941 */ /* 0x000fea0003800200 */
.L_x_122:
[----:B------:R-:W-:Y:S01]  /*aee0*/  BAR.SYNC.DEFER_BLOCKING 0x1, 0x80 ;  /* 0x0042000000007b1d */ /* 0x000fe20000010000 */
[----:B------:R-:W-:Y:S01]  /*aef0*/  ISETP.NE.AND P2, PT, R190, RZ, PT ;  /* 0x000000ffbe00720c */ /* 0x000fe20003f45270 */
[----:B------:R-:W-:Y:S01]  /*af00*/  IMAD.IADD R20, R75, 0x1, R147 ;  /* 0x000000014b147824 */ /* 0x000fe200078e0293 */
[----:B------:R-:W-:Y:S01]  /*af10*/  ISETP.NE.AND P0, PT, R191, 0x2, PT ;  /* 0x00000002bf00780c */ /* 0x000fe20003f05270 */
[----:B------:R-:W-:Y:S01]  /*af20*/  IMAD.IADD R21, R77, 0x1, R170 ;  /* 0x000000014d157824 */ /* 0x000fe200078e02aa */
[----:B------:R-:W-:Y:S02]  /*af30*/  ISETP.NE.AND P1, PT, R76, 0x2, PT ;  /* 0x000000024c00780c */ /* 0x000fe40003f25270 */
[----:B------:R-:W-:Y:S02]  /*af40*/  SEL R3, RZ, 0x1, P0 ;  /* 0x00000001ff037807 */ /* 0x000fe40000000000 */
[----:B------:R-:W-:Y:S02]  /*af50*/  SEL R0, RZ, 0x1, P1 ;  /* 0x00000001ff007807 */ /* 0x000fe40000800000 */
[----:B------:R-:W-:Y:S02]  /*af60*/  LOP3.LUT R182, R182, R3, RZ, 0x3c, !PT ;  /* 0x00000003b6b67212 */ /* 0x000fe400078e3cff */
[----:B------:R-:W-:Y:S02]  /*af70*/  LOP3.LUT R183, R183, R0, RZ, 0x3c, !PT ;  /* 0x00000000b7b77212 */ /* 0x000fe400078e3cff */
[----:B------:R-:W-:Y:S02]  /*af80*/  @P2 R2UR UR36, R179 ;  /* 0x00000000b32422ca */ /* 0x000fe400000e0000 */
[----:B------:R-:W-:Y:S02]  /*af90*/  SEL R191, R191, RZ, P0 ;  /* 0x000000ffbfbf7207 */ /* 0x000fe40000000000 */
[----:B------:R-:W-:Y:S01]  /*afa0*/  SEL R76, R76, RZ, P1 ;  /* 0x000000ff4c4c7207 */ /* 0x000fe20000800000 */
[----:B------:R-:W-:Y:S10]  /*afb0*/  @P2 BRA `(.L_x_124) ;  /* 0xffffff9800d82947 */ /* 0x000ff4000383ffff */
[----:B------:R-:W-:Y:S05]  /*afc0*/  EXIT ;  /* 0x000000000000794d */ /* 0x000fea0003800000 */
.L_x_19:
[----:B--2---:R2:W1:Y:S02]  /*afd0*/  SYNCS.PHASECHK.TRANS64.TRYWAIT P0, [R3+URZ+0xd0], R2 ;  /* 0x0000d002030075a7 */ /* 0x00446400080011ff */
[----:B-1----:R-:W-:Y:S05]  /*afe0*/  @!P0 NANOSLEEP.SYNCS 0x989680 ;  /* 0x009896800000895d */ /* 0x002fea0003900000 */
[----:B------:R-:W1:Y:S02]  /*aff0*/  @!P0 SYNCS.PHASECHK.TRANS64 P0, [R3+URZ+0xd0], R2 ;  /* 0x0000d002030085a7 */ /* 0x000e6400080010ff */
[----:B-1----:R-:W-:Y:S05]  /*b000*/  @!P0 BRA `(.L_x_19) ;  /* 0xfffffffc00f08947 */ /* 0x002fea000383ffff */
[----:B------:R-:W-:Y:S05]  /*b010*/  BRA `(.L_x_125) ;  /* 0xffffff6400587947 */ /* 0x000fea000383ffff */
.L_x_22:
[----:B-1----:R-:W-:-:S07]  /*b020*/  MOV R2, UR33 ;  /* 0x0000002100027c02 */ /* 0x002fce0008000f00 */
.L_x_126:
[----:B-1----:R1:W2:Y:S02]  /*b030*/  SYNCS.PHASECHK.TRANS64.TRYWAIT P0, [R2+URZ+0x18], R5 ;  /* 0x00001805020075a7 */ /* 0x0022a400080011ff */
[----:B--2---:R-:W-:Y:S05]  /*b040*/  @!P0 NANOSLEEP.SYNCS 0x989680 ;  /* 0x009896800000895d */ /* 0x004fea0003900000 */
[----:B------:R-:W2:Y:S02]  /*b050*/  @!P0 SYNCS.PHASECHK.TRANS64 P0, [R2+URZ+0x18], R5 ;  /* 0x00001805020085a7 */ /* 0x000ea400080010ff */
[----:B--2---:R-:W-:Y:S05]  /*b060*/  @!P0 BRA `(.L_x_126) ;  /* 0xfffffffc00f08947 */ /* 0x004fea000383ffff */
[----:B------:R-:W-:Y:S05]  /*b070*/  BRA `(.L_x_21) ;  /* 0xffffff6400ac7947 */ /* 0x000fea000383ffff */
.L_x_28:
[----:B-1----:R-:W-:-:S07]  /*b080*/  MOV R2, UR25 ;  /* 0x0000001900027c02 */ /* 0x002fce0008000f00 */
.L_x_127:
[----:B-1----:R1:W2:Y:S02]  /*b090*/  SYNCS.PHASECHK.TRANS64.TRYWAIT P0, [R2+URZ+0x18], R5 ;  /* 0x00001805020075a7 */ /* 0x0022a400080011ff */
[----:B--2---:R-:W-:Y:S05]  /*b0a0*/  @!P0 NANOSLEEP.SYNCS 0x989680 ;  /* 0x009896800000895d */ /* 0x004fea0003900000 */
[----:B------:R-:W2:Y:S02]  /*b0b0*/  @!P0 SYNCS.PHASECHK.TRANS64 P0, [R2+URZ+0x18], R5 ;  /* 0x00001805020085a7 */ /* 0x000ea400080010ff */
[----:B--2---:R-:W-:Y:S05]  /*b0c0*/  @!P0 BRA `(.L_x_127) ;  /* 0xfffffffc00f08947 */ /* 0x004fea000383ffff */
[----:B------:R-:W-:Y:S05]  /*b0d0*/  BRA `(.L_x_27) ;  /* 0xffffff68006c7947 */ /* 0x000fea000383ffff */
.L_x_32:
[----:B-1----:R1:W2:Y:S02]  /*b0e0*/  SYNCS.PHASECHK.TRANS64.TRYWAIT P0, [R2+URZ+0x80], R3 ;  /* 0x00008003020075a7 */ /* 0x0022a400080011ff */
[----:B--2---:R-:W-:Y:S05]  /*b0f0*/  @!P0 NANOSLEEP.SYNCS 0x989680 ;  /* 0x009896800000895d */ /* 0x004fea0003900000 */
[----:B------:R-:W2:Y:S02]  /*b100*/  @!P0 SYNCS.PHASECHK.TRANS64 P0, [R2+URZ+0x80], R3 ;  /* 0x00008003020085a7 */ /* 0x000ea400080010ff */
[----:B--2---:R-:W-:Y:S05]  /*b110*/  @!P0 BRA `(.L_x_32) ;  /* 0xfffffffc00f08947 */ /* 0x004fea000383ffff */
[----:B------:R-:W-:Y:S05]  /*b120*/  BRA `(.L_x_128) ;  /* 0xffffff6c00107947 */ /* 0x000fea000383ffff */
.L_x_36:
[----:B----4-:R-:W-:-:S07]  /*b130*/  MOV R0, UR5 ;  /* 0x0000000500007c02 */ /* 0x010fce0008000f00 */
.L_x_129:
[----:B-1----:R1:W2:Y:S02]  /*b140*/  SYNCS.PHASECHK.TRANS64.TRYWAIT P0, [R0+URZ], R3 ;  /* 0x00000003000075a7 */ /* 0x0022a400080011ff */
[----:B--2---:R-:W-:Y:S05]  /*b150*/  @!P0 NANOSLEEP.SYNCS 0x989680 ;  /* 0x009896800000895d */ /* 0x004fea0003900000 */
[----:B------:R-:W2:Y:S02]  /*b160*/  @!P0 SYNCS.PHASECHK.TRANS64 P0, [R0+URZ], R3 ;  /* 0x00000003000085a7 */ /* 0x000ea400080010ff */
[----:B--2---:R-:W-:Y:S05]  /*b170*/  @!P0 BRA `(.L_x_129) ;  /* 0xfffffffc00f08947 */ /* 0x004fea000383ffff */
[----:B------:R-:W-:Y:S05]  /*b180*/  BRA `(.L_x_130) ;  /* 0xffffff7000807947 */ /* 0x000fea000383ffff */
.L_x_37:
[----:B----4-:R-:W-:-:S07]  /*b190*/  MOV R0, UR5 ;  /* 0x0000000500007c02 */ /* 0x010fce0008000f00 */
.L_x_131:
[----:B-1----:R1:W2:Y:S02]  /*b1a0*/  SYNCS.PHASECHK.TRANS64.TRYWAIT P0, [R0+URZ], R3 ;  /* 0x00000003000075a7 */ /* 0x0022a400080011ff */
[----:B--2---:R-:W-:Y:S05]  /*b1b0*/  @!P0 NANOSLEEP.SYNCS 0x989680 ;  /* 0x009896800000895d */ /* 0x004fea0003900000 */
[----:B------:R-:W2:Y:S02]  /*b1c0*/  @!P0 SYNCS.PHASECHK.TRANS64 P0, [R0+URZ], R3 ;  /* 0x00000003000085a7 */ /* 0x000ea400080010ff */
[----:B--2---:R-:W-:Y:S05]  /*b1d0*/  @!P0 BRA `(.L_x_131) ;  /* 0xfffffffc00f08947 */ /* 0x004fea000383ffff */
[----:B------:R-:W-:Y:S05]  /*b1e0*/  BRA `(.L_x_132) ;  /* 0xffffff70008c7947 */ /* 0x000fea000383ffff */
.L_x_40:
[----:B-1----:R1:W2:Y:S02]  /*b1f0*/  SYNCS.PHASECHK.TRANS64.TRYWAIT P0, [R0+URZ+0xc0], R5 ;  /* 0x0000c005000075a7 */ /* 0x0022a400080011ff */
[----:B--2---:R-:W-:Y:S05]  /*b200*/  @!P0 NANOSLEEP.SYNCS 0x989680 ;  /* 0x009896800000895d */ /* 0x004fea0003900000 */
[----:B------:R-:W2:Y:S02]  /*b210*/  @!P0 SYNCS.PHASECHK.TRANS64 P0, [R0+URZ+0xc0], R5 ;  /* 0x0000c005000085a7 */ /* 0x000ea400080010ff */
[----:B--2---:R-:W-:Y:S05]  /*b220*/  @!P0 BRA `(.L_x_40) ;  /* 0xfffffffc00f08947 */ /* 0x004fea000383ffff */
[----:B------:R-:W-:Y:S05]  /*b230*/  BRA `(.L_x_133) ;  /* 0xffffff7000e87947 */ /* 0x000fea000383ffff */
.L_x_41:
[----:B------:R-:W-:-:S07]  /*b240*/  MOV R0, UR5 ;  /* 0x0000000500007c02 */ /* 0x000fce0008000f00 */
.L_x_134:
[----:B-1----:R1:W2:Y:S02]  /*b250*/  SYNCS.PHASECHK.TRANS64.TRYWAIT P0, [R0+URZ+0x90], R5 ;  /* 0x00009005000075a7 */ /* 0x0022a400080011ff */
[----:B--2---:R-:W-:Y:S05]  /*b260*/  @!P0 NANOSLEEP.SYNCS 0x989680 ;  /* 0x009896800000895d */ /* 0x004fea0003900000 */
[----:B------:R-:W2:Y:S02]  /*b270*/  @!P0 SYNCS.PHASECHK.TRANS64 P0, [R0+URZ+0x90], R5 ;  /* 0x00009005000085a7 */ /* 0x000ea400080010ff */
[----:B--2---:R-:W-:Y:S05]  /*b280*/  @!P0 BRA `(.L_x_134) ;  /* 0xfffffffc00f08947 */ /* 0x004fea000383ffff */
[----:B------:R-:W-:Y:S05]  /*b290*/  BRA `(.L_x_135) ;  /* 0xffffff7000f87947 */ /* 0x000fea000383ffff */
.L_x_42:
[----:B-1----:R1:W2:Y:S02]  /*b2a0*/  SYNCS.PHASECHK.TRANS64.TRYWAIT P1, [R0+URZ+0x80], R5 ;  /* 0x00008005000075a7 */ /* 0x0022a400080211ff */
[----:B--2---:R-:W-:Y:S05]  /*b2b0*/  @!P1 NANOSLEEP.SYNCS 0x989680 ;  /* 0x009896800000995d */ /* 0x004fea0003900000 */
[----:B------:R-:W2:Y:S02]  /*b2c0*/  @!P1 SYNCS.PHASECHK.TRANS64 P1, [R0+URZ+0x80], R5 ;  /* 0x00008005000095a7 */ /* 0x000ea400080210ff */
[----:B--2---:R-:W-:Y:S05]  /*b2d0*/  @!P1 BRA `(.L_x_42) ;  /* 0xfffffffc00f09947 */ /* 0x004fea000383ffff */
[----:B------:R-:W-:Y:S05]  /*b2e0*/  BRA `(.L_x_136) ;  /* 0xffffff7400287947 */ /* 0x000fea000383ffff */
.L_x_45:
[----:B------:R-:W-:-:S07]  /*b2f0*/  MOV R0, UR5 ;  /* 0x0000000500007c02 */ /* 0x000fce0008000f00 */
.L_x_137:
[----:B-1----:R1:W2:Y:S02]  /*b300*/  SYNCS.PHASECHK.TRANS64.TRYWAIT P0, [R0+URZ+0x90], R3 ;  /* 0x00009003000075a7 */ /* 0x0022a400080011ff */
[----:B--2---:R-:W-:Y:S05]  /*b310*/  @!P0 NANOSLEEP.SYNCS 0x989680 ;  /* 0x009896800000895d */ /* 0x004fea0003900000 */
[----:B------:R-:W2:Y:S02]  /*b320*/  @!P0 SYNCS.PHASECHK.TRANS64 P0, [R0+URZ+0x90], R3 ;  /* 0x00009003000085a7 */ /* 0x000ea400080010ff */
[----:B--2---:R-:W-:Y:S05]  /*b330*/  @!P0 BRA `(.L_x_137) ;  /* 0xfffffffc00f08947 */ /* 0x004fea000383ffff */
[----:B------:R-:W-:Y:S05]  /*b340*/  BRA `(.L_x_44) ;  /* 0xffffff74007c7947 */ /* 0x000fea000383ffff */
.L_x_52:
[----:B-1----:R1:W2:Y:S02]  /*b350*/  SYNCS.PHASECHK.TRANS64.TRYWAIT P1, [R0+URZ+0x80], R5 ;  /* 0x00008005000075a7 */ /* 0x0022a400080211ff */
[----:B--2---:R-:W-:Y:S05]  /*b360*/  @!P1 NANOSLEEP.SYNCS 0x989680 ;  /* 0x009896800000995d */ /* 0x004fea0003900000 */
[----:B------:R-:W2:Y:S02]  /*b370*/  @!P1 SYNCS.PHASECHK.TRANS64 P1, [R0+URZ+0x80], R5 ;  /* 0x00008005000095a7 */ /* 0x000ea400080210ff */
[----:B--2---:R-:W-:Y:S05]  /*b380*/  @!P1 BRA `(.L_x_52) ;  /* 0xfffffffc00f09947 */ /* 0x004fea000383ffff */
[----:B------:R-:W-:Y:S05]  /*b390*/  BRA `(.L_x_138) ;  /* 0xffffff7800e87947 */ /* 0x000fea000383ffff */
.L_x_53:
[----:B------:R-:W-:-:S07]  /*b3a0*/  MOV R3, UR7 ;  /* 0x0000000700037c02 */ /* 0x000fce0008000f00 */
.L_x_139:
[----:B-1----:R1:W2:Y:S02]  /*b3b0*/  SYNCS.PHASECHK.TRANS64.TRYWAIT P0, [R3+URZ+0xb0], R0 ;  /* 0x0000b000030075a7 */ /* 0x0022a400080011ff */
[----:B--2---:R-:W-:Y:S05]  /*b3c0*/  @!P0 NANOSLEEP.SYNCS 0x989680 ;  /* 0x009896800000895d */ /* 0x004fea0003900000 */
[----:B------:R-:W2:Y:S02]  /*b3d0*/  @!P0 SYNCS.PHASECHK.TRANS64 P0, [R3+URZ+0xb0], R0 ;  /* 0x0000b000030085a7 */ /* 0x000ea400080010ff */
[----:B--2---:R-:W-:Y:S05]  /*b3e0*/  @!P0 BRA `(.L_x_139) ;  /* 0xfffffffc00f08947 */ /* 0x004fea000383ffff */
[----:B------:R-:W-:Y:S05]  /*b3f0*/  BRA `(.L_x_140) ;  /* 0xffffff7c00207947 */ /* 0x000fea000383ffff */
.L_x_56:
[----:B------:R-:W-:Y:S07]  /*b400*/  MOV R0, UR6 ;  /* 0x0000000600007c02 */ /* 0x000fee0008000f00 */
.L_x_141:
[----:B-1----:R1:W2:Y:S02]  /*b410*/  SYNCS.PHASECHK.TRANS64.TRYWAIT P0, [R0+URZ], R3 ;  /* 0x00000003000075a7 */ /* 0x0022a400080011ff */
[----:B--2---:R-:W-:Y:S05]  /*b420*/  @!P0 NANOSLEEP.SYNCS 0x989680 ;  /* 0x009896800000895d */ /* 0x004fea0003900000 */
[----:B------:R-:W2:Y:S02]  /*b430*/  @!P0 SYNCS.PHASECHK.TRANS64 P0, [R0+URZ], R3 ;  /* 0x00000003000085a7 */ /* 0x000ea400080010ff */
[----:B--2---:R-:W-:Y:S05]  /*b440*/  @!P0 BRA `(.L_x_141) ;  /* 0xfffffffc00f08947 */ /* 0x004fea000383ffff */
[----:B------:R-:W-:Y:S05]  /*b450*/  BRA `(.L_x_55) ;  /* 0xffffff7c003c7947 */ /* 0x000fea000383ffff */
.L_x_59:
[----:B------:R-:W-:-:S07]  /*b460*/  MOV R0, UR6 ;  /* 0x0000000600007c02 */ /* 0x000fce0008000f00 */
.L_x_142:
[----:B--2---:R2:W4:Y:S02]  /*b470*/  SYNCS.PHASECHK.TRANS64.TRYWAIT P0, [R0+URZ], R3 ;  /* 0x00000003000075a7 */ /* 0x00452400080011ff */
[----:B----4-:R-:W-:Y:S05]  /*b480*/  @!P0 NANOSLEEP.SYNCS 0x989680 ;  /* 0x009896800000895d */ /* 0x010fea0003900000 */
[----:B------:R-:W4:Y:S02]  /*b490*/  @!P0 SYNCS.PHASECHK.TRANS64 P0, [R0+URZ], R3 ;  /* 0x00000003000085a7 */ /* 0x000f2400080010ff */
[----:B----4-:R-:W-:Y:S05]  /*b4a0*/  @!P0 BRA `(.L_x_142) ;  /* 0xfffffffc00f08947 */ /* 0x010fea000383ffff */
[----:B------:R-:W-:Y:S05]  /*b4b0*/  BRA `(.L_x_143) ;  /* 0xffffff8000187947 */ /* 0x000fea000383ffff */
.L_x_60:
[----:B------:R-:W-:-:S07]  /*b4c0*/  MOV R0, UR7 ;  /* 0x0000000700007c02 */ /* 0x000fce0008000f00 */
.L_x_144:
[----:B-1----:R1:W2:Y:S02]  /*b4d0*/  SYNCS.PHASECHK.TRANS64.TRYWAIT P0, [R0+URZ], R3 ;  /* 0x00000003000075a7 */ /* 0x0022a400080011ff */
[----:B--2---:R-:W-:Y:S05]  /*b4e0*/  @!P0 NANOSLEEP.SYNCS 0x989680 ;  /* 0x009896800000895d */ /* 0x004fea0003900000 */
[----:B------:R-:W2:Y:S02]  /*b4f0*/  @!P0 SYNCS.PHASECHK.TRANS64 P0, [R0+URZ], R3 ;  /* 0x00000003000085a7 */ /* 0x000ea400080010ff */
[----:B--2---:R-:W-:Y:S05]  /*b500*/  @!P0 BRA `(.L_x_144) ;  /* 0xfffffffc00f08947 */ /* 0x004fea000383ffff */
[----:B------:R-:W-:Y:S05]  /*b510*/  BRA `(.L_x_145) ;  /* 0xffffff8000247947 */ /* 0x000fea000383ffff */
.L_x_65:
[----:B--2---:R2:W3:Y:S02]  /*b520*/  SYNCS.PHASECHK.TRANS64.TRYWAIT P0, [R0+URZ+0x80], R3 ;  /* 0x00008003000075a7 */ /* 0x0044e400080011ff */
[----:B---3--:R-:W-:Y:S05]  /*b530*/  @!P0 NANOSLEEP.SYNCS 0x989680 ;  /* 0x009896800000895d */ /* 0x008fea0003900000 */
[----:B------:R-:W3:Y:S02]  /*b540*/  @!P0 SYNCS.PHASECHK.TRANS64 P0, [R0+URZ+0x80], R3 ;  /* 0x00008003000085a7 */ /* 0x000ee400080010ff */
[----:B---3--:R-:W-:Y:S05]  /*b550*/  @!P0 BRA `(.L_x_65) ;  /* 0xfffffffc00f08947 */ /* 0x008fea000383ffff */
[----:B------:R-:W-:Y:S05]  /*b560*/  BRA `(.L_x_146) ;  /* 0xffffff8400307947 */ /* 0x000fea000383ffff */
.L_x_68:
[----:B------:R-:W-:Y:S07]  /*b570*/  MOV R0, UR7 ;  /* 0x0000000700007c02 */ /* 0x000fee0008000f00 */
.L_x_147:
[----:B--2---:R2:W3:Y:S02]  /*b580*/  SYNCS.PHASECHK.TRANS64.TRYWAIT P0, [R0+URZ+0x78], R3 ;  /* 0x00007803000075a7 */ /* 0x0044e400080011ff */
[----:B---3--:R-:W-:Y:S05]  /*b590*/  @!P0 NANOSLEEP.SYNCS 0x989680 ;  /* 0x009896800000895d */ /* 0x008fea0003900000 */
[----:B------:R-:W3:Y:S02]  /*b5a0*/  @!P0 SYNCS.PHASECHK.TRANS64 P0, [R0+URZ+0x78], R3 ;  /* 0x00007803000085a7 */ /* 0x000ee400080010ff */
[----:B---3--:R-:W-:Y:S05]  /*b5b0*/  @!P0 BRA `(.L_x_147) ;  /* 0xfffffffc00f08947 */ /* 0x008fea000383ffff */
[----:B------:R-:W-:Y:S05]  /*b5c0*/  BRA `(.L_x_67) ;  /* 0xffffff8800107947 */ /* 0x000fea000383ffff */
.L_x_71:
[----:B------:R-:W-:Y:S07]  /*b5d0*/  MOV R3, UR7 ;  /* 0x0000000700037c02 */ /* 0x000fee0008000f00 */
.L_x_148:
[----:B-1----:R1:W2:Y:S02]  /*b5e0*/  SYNCS.PHASECHK.TRANS64.TRYWAIT P0, [R3+URZ+0x50], R12 ;  /* 0x0000500c030075a7 */ /* 0x0022a400080011ff */
[----:B--2---:R-:W-:Y:S05]  /*b5f0*/  @!P0 NANOSLEEP.SYNCS 0x989680 ;  /* 0x009896800000895d */ /* 0x004fea0003900000 */
[----:B------:R-:W2:Y:S02]  /*b600*/  @!P0 SYNCS.PHASECHK.TRANS64 P0, [R3+URZ+0x50], R12 ;  /* 0x0000500c030085a7 */ /* 0x000ea400080010ff */
[----:B--2---:R-:W-:Y:S05]  /*b610*/  @!P0 BRA `(.L_x_148) ;  /* 0xfffffffc00f08947 */ /* 0x004fea000383ffff */
[----:B------:R-:W-:Y:S05]  /*b620*/  BRA `(.L_x_149) ;  /* 0xffffff8800887947 */ /* 0x000fea000383ffff */
.L_x_72:
[----:B-1----:R-:W-:Y:S07]  /*b630*/  MOV R3, UR7 ;  /* 0x0000000700037c02 */ /* 0x002fee0008000f00 */
.L_x_150:
[----:B-1----:R1:W2:Y:S02]  /*b640*/  SYNCS.PHASECHK.TRANS64.TRYWAIT P0, [R3+URZ+0x58], R12 ;  /* 0x0000580c030075a7 */ /* 0x0022a400080011ff */
[----:B--2---:R-:W-:Y:S05]  /*b650*/  @!P0 NANOSLEEP.SYNCS 0x989680 ;  /* 0x009896800000895d */ /* 0x004fea0003900000 */
[----:B------:R-:W2:Y:S02]  /*b660*/  @!P0 SYNCS.PHASECHK.TRANS64 P0, [R3+URZ+0x58], R12 ;  /* 0x0000580c030085a7 */ /* 0x000ea400080010ff */
[----:B--2---:R-:W-:Y:S05]  /*b670*/  @!P0 BRA `(.L_x_150) ;  /* 0xfffffffc00f08947 */ /* 0x004fea000383ffff */
[----:B------:R-:W-:Y:S05]  /*b680*/  BRA `(.L_x_151) ;  /* 0xffffff8800c47947 */ /* 0x000fea000383ffff */
.L_x_73:
[----:B-1----:R-:W-:Y:S07]  /*b690*/  MOV R3, UR7 ;  /* 0x0000000700037c02 */ /* 0x002fee0008000f00 */
.L_x_152:
[----:B-1----:R1:W2:Y:S02]  /*b6a0*/  SYNCS.PHASECHK.TRANS64.TRYWAIT P0, [R3+URZ+0x60], R12 ;  /* 0x0000600c030075a7 */ /* 0x0022a400080011ff */
[----:B--2---:R-:W-:Y:S05]  /*b6b0*/  @!P0 NANOSLEEP.SYNCS 0x989680 ;  /* 0x009896800000895d */ /* 0x004fea0003900000 */
[----:B------:R-:W2:Y:S02]  /*b6c0*/  @!P0 SYNCS.PHASECHK.TRANS64 P0, [R3+URZ+0x60], R12 ;  /* 0x0000600c030085a7 */ /* 0x000ea400080010ff */
[----:B--2---:R-:W-:Y:S05]  /*b6d0*/  @!P0 BRA `(.L_x_152) ;  /* 0xfffffffc00f08947 */ /* 0x004fea000383ffff */
[----:B------:R-:W-:Y:S05]  /*b6e0*/  BRA `(.L_x_153) ;  /* 0xffffff8c000c7947 */ /* 0x000fea000383ffff */
.L_x_74:
[----:B------:R-:W-:Y:S07]  /*b6f0*/  MOV R3, UR7 ;  /* 0x0000000700037c02 */ /* 0x000fee0008000f00 */
.L_x_154:
[----:B-1----:R1:W2:Y:S02]  /*b700*/  SYNCS.PHASECHK.TRANS64.TRYWAIT P0, [R3+URZ+0x68], R12 ;  /* 0x0000680c030075a7 */ /* 0x0022a400080011ff */
[----:B--2---:R-:W-:Y:S05]  /*b710*/  @!P0 NANOSLEEP.SYNCS 0x989680 ;  /* 0x009896800000895d */ /* 0x004fea0003900000 */
[----:B------:R-:W2:Y:S02]  /*b720*/  @!P0 SYNCS.PHASECHK.TRANS64 P0, [R3+URZ+0x68], R12 ;  /* 0x0000680c030085a7 */ /* 0x000ea400080010ff */
[----:B--2---:R-:W-:Y:S05]  /*b730*/  @!P0 BRA `(.L_x_154) ;  /* 0xfffffffc00f08947 */ /* 0x004fea000383ffff */
[----:B------:R-:W-:Y:S05]  /*b740*/  BRA `(.L_x_155) ;  /* 0xffffff8c00947947 */ /* 0x000fea000383ffff */
.L_x_76:
[----:B------:R-:W-:-:S07]  /*b750*/  MOV R0, UR7 ;  /* 0x0000000700007c02 */ /* 0x000fce0008000f00 */
.L_x_156:
[----:B-1----:R1:W3:Y:S02]  /*b760*/  SYNCS.PHASECHK.TRANS64.TRYWAIT P0, [R0+URZ+0x50], R3 ;  /* 0x00005003000075a7 */ /* 0x0022e400080011ff */
[----:B---3--:R-:W-:Y:S05]  /*b770*/  @!P0 NANOSLEEP.SYNCS 0x989680 ;  /* 0x009896800000895d */ /* 0x008fea0003900000 */
[----:B------:R-:W3:Y:S02]  /*b780*/  @!P0 SYNCS.PHASECHK.TRANS64 P0, [R0+URZ+0x50], R3 ;  /* 0x00005003000085a7 */ /* 0x000ee400080010ff */
[----:B---3--:R-:W-:Y:S05]  /*b790*/  @!P0 BRA `(.L_x_156) ;  /* 0xfffffffc00f08947 */ /* 0x008fea000383ffff */
[----:B------:R-:W-:Y:S05]  /*b7a0*/  BRA `(.L_x_157) ;  /* 0xffffff9000047947 */ /* 0x000fea000383ffff */
.L_x_77:
[----:B-1----:R-:W-:-:S07]  /*b7b0*/  MOV R0, UR7 ;  /* 0x0000000700007c02 */ /* 0x002fce0008000f00 */
.L_x_158:
[----:B-1----:R1:W3:Y:S02]  /*b7c0*/  SYNCS.PHASECHK.TRANS64.TRYWAIT P0, [R0+URZ+0x58], R3 ;  /* 0x00005803000075a7 */ /* 0x0022e400080011ff */
[----:B---3--:R-:W-:Y:S05]  /*b7d0*/  @!P0 NANOSLEEP.SYNCS 0x989680 ;  /* 0x009896800000895d */ /* 0x008fea0003900000 */
[----:B------:R-:W3:Y:S02]  /*b7e0*/  @!P0 SYNCS.PHASECHK.TRANS64 P0, [R0+URZ+0x58], R3 ;  /* 0x00005803000085a7 */ /* 0x000ee400080010ff */
[----:B---3--:R-:W-:Y:S05]  /*b7f0*/  @!P0 BRA `(.L_x_158) ;  /* 0xfffffffc00f08947 */ /* 0x008fea000383ffff */
[----:B------:R-:W-:Y:S05]  /*b800*/  BRA `(.L_x_159) ;  /* 0xffffff8c00f47947 */ /* 0x000fea000383ffff */
.L_x_78:
[----:B-1----:R-:W-:-:S07]  /*b810*/  MOV R0, UR7 ;  /* 0x0000000700007c02 */ /* 0x002fce0008000f00 */
.L_x_160:
[----:B-1----:R1:W3:Y:S02]  /*b820*/  SYNCS.PHASECHK.TRANS64.TRYWAIT P0, [R0+URZ+0x60], R3 ;  /* 0x00006003000075a7 */ /* 0x0022e400080011ff */
[----:B---3--:R-:W-:Y:S05]  /*b830*/  @!P0 NANOSLEEP.SYNCS 0x989680 ;  /* 0x009896800000895d */ /* 0x008fea0003900000 */
[----:B------:R-:W3:Y:S02]  /*b840*/  @!P0 SYNCS.PHASECHK.TRANS64 P0, [R0+URZ+0x60], R3 ;  /* 0x00006003000085a7 */ /* 0x000ee400080010ff */
[----:B---3--:R-:W-:Y:S05]  /*b850*/  @!P0 BRA `(.L_x_160) ;  /* 0xfffffffc00f08947 */ /* 0x008fea000383ffff */
[----:B------:R-:W-:Y:S05]  /*b860*/  BRA `(.L_x_161) ;  /* 0xffffff8c00e47947 */ /* 0x000fea000383ffff */
.L_x_80:
[----:B--2---:R2:W4:Y:S02]  /*b870*/  SYNCS.PHASECHK.TRANS64.TRYWAIT P0, [R0+URZ+0x80], R3 ;  /* 0x00008003000075a7 */ /* 0x00452400080011ff */
[----:B----4-:R-:W-:Y:S05]  /*b880*/  @!P0 NANOSLEEP.SYNCS 0x989680 ;  /* 0x009896800000895d */ /* 0x010fea0003900000 */
[----:B------:R-:W4:Y:S02]  /*b890*/  @!P0 SYNCS.PHASECHK.TRANS64 P0, [R0+URZ+0x80], R3 ;  /* 0x00008003000085a7 */ /* 0x000f2400080010ff */
[----:B----4-:R-:W-:Y:S05]  /*b8a0*/  @!P0 BRA `(.L_x_80) ;  /* 0xfffffffc00f08947 */ /* 0x010fea000383ffff */
[----:B------:R-:W-:Y:S05]  /*b8b0*/  BRA `(.L_x_162) ;  /* 0xffffff9000ac7947 */ /* 0x000fea000383ffff */
.L_x_91:
[----:B-1----:R1:W3:Y:S02]  /*b8c0*/  SYNCS.PHASECHK.TRANS64.TRYWAIT P1, [R3+URZ+0x30], R0 ;  /* 0x00003000030075a7 */ /* 0x0022e400080211ff */
[----:B---3--:R-:W-:Y:S05]  /*b8d0*/  @!P1 NANOSLEEP.SYNCS 0x989680 ;  /* 0x009896800000995d */ /* 0x008fea0003900000 */
[----:B------:R-:W3:Y:S02]  /*b8e0*/  @!P1 SYNCS.PHASECHK.TRANS64 P1, [R3+URZ+0x30], R0 ;  /* 0x00003000030095a7 */ /* 0x000ee400080210ff */
[----:B---3--:R-:W-:Y:S05]  /*b8f0*/  @!P1 BRA `(.L_x_91) ;  /* 0xfffffffc00f09947 */ /* 0x008fea000383ffff */
[----:B------:R-:W-:Y:S05]  /*b900*/  BRA `(.L_x_90) ;  /* 0xffffff9c00d07947 */ /* 0x000fea000383ffff */
.L_x_93:
[----:B-1----:R1:W4:Y:S02]  /*b910*/  SYNCS.PHASECHK.TRANS64.TRYWAIT P0, [R193+URZ+0xa0], R2 ;  /* 0x0000a002c10075a7 */ /* 0x00232400080011ff */
[----:B----4-:R-:W-:Y:S05]  /*b920*/  @!P0 NANOSLEEP.SYNCS 0x989680 ;  /* 0x009896800000895d */ /* 0x010fea0003900000 */
[----:B------:R-:W4:Y:S02]  /*b930*/  @!P0 SYNCS.PHASECHK.TRANS64 P0, [R193+URZ+0xa0], R2 ;  /* 0x0000a002c10085a7 */ /* 0x000f2400080010ff */
[----:B----4-:R-:W-:Y:S05]  /*b940*/  @!P0 BRA `(.L_x_93) ;  /* 0xfffffffc00f08947 */ /* 0x010fea000383ffff */
[----:B------:R-:W-:Y:S05]  /*b950*/  BRA `(.L_x_92) ;  /* 0xffffffa0002c7947 */ /* 0x000fea000383ffff */
.L_x_102:
[----:B--2---:R2:W3:Y:S02]  /*b960*/  SYNCS.PHASECHK.TRANS64.TRYWAIT P0, [R204+URZ+0x30], R3 ;  /* 0x00003003cc0075a7 */ /* 0x0044e400080011ff */
[----:B---3--:R-:W-:Y:S05]  /*b970*/  @!P0 NANOSLEEP.SYNCS 0x989680 ;  /* 0x009896800000895d */ /* 0x008fea0003900000 */
[----:B------:R-:W3:Y:S02]  /*b980*/  @!P0 SYNCS.PHASECHK.TRANS64 P0, [R204+URZ+0x30], R3 ;  /* 0x00003003cc0085a7 */ /* 0x000ee400080010ff */
[----:B---3--:R-:W-:Y:S05]  /*b990*/  @!P0 BRA `(.L_x_102) ;  /* 0xfffffffc00f08947 */ /* 0x008fea000383ffff */
[----:B------:R-:W-:Y:S05]  /*b9a0*/  BRA `(.L_x_101) ;  /* 0xffffffb400387947 */ /* 0x000fea000383ffff */
.L_x_111:
[----:B--2---:R2:W3:Y:S02]  /*b9b0*/  SYNCS.PHASECHK.TRANS64.TRYWAIT P0, [R0+URZ+0x30], R5 ;  /* 0x00003005000075a7 */ /* 0x0044e400080011ff */
[----:B---3--:R-:W-:Y:S05]  /*b9c0*/  @!P0 NANOSLEEP.SYNCS 0x989680 ;  /* 0x009896800000895d */ /* 0x008fea0003900000 */
[----:B------:R-:W3:Y:S02]  /*b9d0*/  @!P0 SYNCS.PHASECHK.TRANS64 P0, [R0+URZ+0x30], R5 ;  /* 0x00003005000085a7 */ /* 0x000ee400080010ff */
[----:B---3--:R-:W-:Y:S05]  /*b9e0*/  @!P0 BRA `(.L_x_111) ;  /* 0xfffffffc00f08947 */ /* 0x008fea000383ffff */
[----:B------:R-:W-:Y:S05]  /*b9f0*/  BRA `(.L_x_110) ;  /* 0xffffffc800907947 */ /* 0x000fea000383ffff */
.L_x_120:
[----:B--2---:R2:W3:Y:S02]  /*ba00*/  SYNCS.PHASECHK.TRANS64.TRYWAIT P0, [R0+URZ+0x30], R3 ;  /* 0x00003003000075a7 */ /* 0x0044e400080011ff */
[----:B---3--:R-:W-:Y:S05]  /*ba10*/  @!P0 NANOSLEEP.SYNCS 0x989680 ;  /* 0x009896800000895d */ /* 0x008fea0003900000 */
[----:B------:R-:W3:Y:S02]  /*ba20*/  @!P0 SYNCS.PHASECHK.TRANS64 P0, [R0+URZ+0x30], R3 ;  /* 0x00003003000085a7 */ /* 0x000ee400080010ff */
[----:B---3--:R-:W-:Y:S05]  /*ba30*/  @!P0 BRA `(.L_x_120) ;  /* 0xfffffffc00f08947 */ /* 0x008fea000383ffff */
[----:B------:R-:W-:Y:S05]  /*ba40*/  BRA `(.L_x_119) ;  /* 0xffffffdc00f47947 */ /* 0x000fea000383ffff */
        .weak           $__internal_0_$__cuda_sm10x_tcgen05_guardrail_trap_col_being_dealloced_not_returned_by_alloc
        .type           $__internal_0_$__cuda_sm10x_tcgen05_guardrail_trap_col_being_dealloced_not_returned_by_alloc,@function
        .size           $__internal_0_$__cuda_sm10x_tcgen05_guardrail_trap_col_being_dealloced_not_returned_by_alloc,($__internal_1_$__cuda_sm10x_tcgen05_guardrail_trap_phase_invalid_during_alloc - $__internal_0_$__cuda_sm10x_tcgen05_guardrail_trap_col_being_dealloced_not_returned_by_alloc)
$__internal_0_$__cuda_sm10x_tcgen05_guardrail_trap_col_being_dealloced_not_returned_by_alloc:
[----:B------:R-:W-:Y:S05]  /*ba50*/  BPT.TRAP 0x1 ;  /* 0x000000040000795c */ /* 0x000fea0000300000 */
[----:B------:R-:W-:-:S04]  /*ba60*/  HFMA2 R3, -RZ, RZ, 0, 0 ;  /* 0x00000000ff037431 */ /* 0x000fc800000001ff */
[----:B------:R-:W-:Y:S05]  /*ba70*/  RET.REL.NODEC R2 `(_ZN7cutlass13device_kernelINS_4gemm6kernel13GemmUniversalIN4cute5tupleIJiiiiEEENS1_10collective13CollectiveMmaINS1_35MainloopSm100TmaUmmaWarpSpecializedILi3ELi2ELi2ENS5_IJNS4_1CILi1EEESB_SB_EEEEENS5_IJNSA_ILi128EEENSA_ILi256EEESE_EEENS_12float_e4m3_tENS5_IJSB_llEEENS_12float_e5m2_tESI_NS4_8TiledMMAINS4_8MMA_AtomIJNS4_10MMA_TraitsINS4_19SM100_MMA_F8F6F4_SSEJSH_SJ_fSE_SF_NS4_17integral_constantINS4_4UMMA5MajorELSQ_1EEESR_NSO_INSP_7ScaleInELSS_0EEEST_EEEEEENS4_6LayoutISC_NS5_IJNSA_ILi0EEESX_SX_EEEEENS5_IJNS4_10UnderscoreES10_S10_EEEEENS4_13SM90_TMA_LOADENS4_14ComposedLayoutINS4_7SwizzleILi3ELi4ELi3EEENS4_18smem_ptr_flag_bitsILi8EEENSW_INS5_IJSE_NSA_ILi8EEEEEENS5_IJSB_SE_EEEEEEEvNS4_8identityES13_S1D_vS1E_EENS_8epilogue10collective18CollectiveEpilogueINS1G_23Sm100TmaWarpSpecializedILi4ELi2ELi64ELb0ELb0EEEJSG_NS5_IJNSW_ISE_SB_EENSW_INSA_ILi64EEESB_EEEEESH_NS5_IJlSB_lEEESH_S1P_NS1G_6fusion15FusionCallbacksIS1K_NS1Q_17LinearCombinationISH_fSH_fLNS_15FloatRoundStyleE2EEESG_S1O_JEEENS4_5SM1004TMEM4LOAD26SM100_TMEM_LOAD_32dp32b64xES13_NS14_INS15_ILi2ELi4ELi3EEES18_NSW_INS5_IJS19_S1M_EEENS5_IJS1M_SB_EEEEEEENS4_39AutoVectorizingCopyWithAssumedAlignmentILi128EEENS4_14SM90_TMA_STOREES24_S26_S26_EEEvvEEEEvNT_6ParamsE) ;  /* 0xffffff4402607950 */ /* 0x000fea0003c3ffff */
        .weak           $__internal_1_$__cuda_sm10x_tcgen05_guardrail_trap_phase_invalid_during_alloc
        .type           $__internal_1_$__cuda_sm10x_tcgen05_guardrail_trap_phase_invalid_during_alloc,@function
        .size           $__internal_1_$__cuda_sm10x_tcgen05_guardrail_trap_phase_invalid_during_alloc,($__internal_2_$__cuda_sm10x_tcgen05_guardrail_trap_unallocated_columns_being_dealloced - $__internal_1_$__cuda_sm10x_tcgen05_guardrail_trap_phase_invalid_during_alloc)
$__internal_1_$__cuda_sm10x_tcgen05_guardrail_trap_phase_invalid_during_alloc:
[----:B------:R-:W-:Y:S05]  /*ba80*/  BPT.TRAP 0x1 ;  /* 0x000000040000795c */ /* 0x000fea0000300000 */
[----:B------:R-:W-:-:S04]  /*ba90*/  MOV R3, 0x0 ;  /* 0x0000000000037802 */ /* 0x000fc80000000f00 */
[----:B------:R-:W-:Y:S05]  /*baa0*/  RET.REL.NODEC R2 `(_ZN7cutlass13device_kernelINS_4gemm6kernel13GemmUniversalIN4cute5tupleIJiiiiEEENS1_10collective13CollectiveMmaINS1_35MainloopSm100TmaUmmaWarpSpecializedILi3ELi2ELi2ENS5_IJNS4_1CILi1EEESB_SB_EEEEENS5_IJNSA_ILi128EEENSA_ILi256EEESE_EEENS_12float_e4m3_tENS5_IJSB_llEEENS_12float_e5m2_tESI_NS4_8TiledMMAINS4_8MMA_AtomIJNS4_10MMA_TraitsINS4_19SM100_MMA_F8F6F4_SSEJSH_SJ_fSE_SF_NS4_17integral_constantINS4_4UMMA5MajorELSQ_1EEESR_NSO_INSP_7ScaleInELSS_0EEEST_EEEEEENS4_6LayoutISC_NS5_IJNSA_ILi0EEESX_SX_EEEEENS5_IJNS4_10UnderscoreES10_S10_EEEEENS4_13SM90_TMA_LOADENS4_14ComposedLayoutINS4_7SwizzleILi3ELi4ELi3EEENS4_18smem_ptr_flag_bitsILi8EEENSW_INS5_IJSE_NSA_ILi8EEEEEENS5_IJSB_SE_EEEEEEEvNS4_8identityES13_S1D_vS1E_EENS_8epilogue10collective18CollectiveEpilogueINS1G_23Sm100TmaWarpSpecializedILi4ELi2ELi64ELb0ELb0EEEJSG_NS5_IJNSW_ISE_SB_EENSW_INSA_ILi64EEESB_EEEEESH_NS5_IJlSB_lEEESH_S1P_NS1G_6fusion15FusionCallbacksIS1K_NS1Q_17LinearCombinationISH_fSH_fLNS_15FloatRoundStyleE2EEESG_S1O_JEEENS4_5SM1004TMEM4LOAD26SM100_TMEM_LOAD_32dp32b64xES13_NS14_INS15_ILi2ELi4ELi3EEES18_NSW_INS5_IJS19_S1M_EEENS5_IJS1M_SB_EEEEEEENS4_39AutoVectorizingCopyWithAssumedAlignmentILi128EEENS4_14SM90_TMA_STOREES24_S26_S26_EEEvvEEEEvNT_6ParamsE) ;  /* 0xffffff4402547950 */ /* 0x000fea0003c3ffff */
        .weak           $__internal_2_$__cuda_sm10x_tcgen05_guardrail_trap_unallocated_columns_being_dealloced
        .type           $__internal_2_$__cuda_sm10x_tcgen05_guardrail_trap_unallocated_columns_being_dealloced,@function
        .size           $__internal_2_$__cuda_sm10x_tcgen05_guardrail_trap_unallocated_columns_being_dealloced,(.L_x_164 - $__internal_2_$__cuda_sm10x_tcgen05_guardrail_trap_unallocated_columns_being_dealloced)
$__internal_2_$__cuda_sm10x_tcgen05_guardrail_trap_unallocated_columns_being_dealloced:
[----:B------:R-:W-:Y:S05]  /*bab0*/  BPT.TRAP 0x1 ;  /* 0x000000040000795c */ /* 0x000fea0000300000 */
[----:B------:R-:W-:-:S04]  /*bac0*/  HFMA2 R3, -RZ, RZ, 0, 0 ;  /* 0x00000000ff037431 */ /* 0x000fc800000001ff */
[----:B------:R-:W-:Y:S05]  /*bad0*/  RET.REL.NODEC R2 `(_ZN7cutlass13device_kernelINS_4gemm6kernel13GemmUniversalIN4cute5tupleIJiiiiEEENS1_10collective13CollectiveMmaINS1_35MainloopSm100TmaUmmaWarpSpecializedILi3ELi2ELi2ENS5_IJNS4_1CILi1EEESB_SB_EEEEENS5_IJNSA_ILi128EEENSA_ILi256EEESE_EEENS_12float_e4m3_tENS5_IJSB_llEEENS_12float_e5m2_tESI_NS4_8TiledMMAINS4_8MMA_AtomIJNS4_10MMA_TraitsINS4_19SM100_MMA_F8F6F4_SSEJSH_SJ_fSE_SF_NS4_17integral_constantINS4_4UMMA5MajorELSQ_1EEESR_NSO_INSP_7ScaleInELSS_0EEEST_EEEEEENS4_6LayoutISC_NS5_IJNSA_ILi0EEESX_SX_EEEEENS5_IJNS4_10UnderscoreES10_S10_EEEEENS4_13SM90_TMA_LOADENS4_14ComposedLayoutINS4_7SwizzleILi3ELi4ELi3EEENS4_18smem_ptr_flag_bitsILi8EEENSW_INS5_IJSE_NSA_ILi8EEEEEENS5_IJSB_SE_EEEEEEEvNS4_8identityES13_S1D_vS1E_EENS_8epilogue10collective18CollectiveEpilogueINS1G_23Sm100TmaWarpSpecializedILi4ELi2ELi64ELb0ELb0EEEJSG_NS5_IJNSW_ISE_SB_EENSW_INSA_ILi64EEESB_EEEEESH_NS5_IJlSB_lEEESH_S1P_NS1G_6fusion15FusionCallbacksIS1K_NS1Q_17LinearCombinationISH_fSH_fLNS_15FloatRoundStyleE2EEESG_S1O_JEEENS4_5SM1004TMEM4LOAD26SM100_TMEM_LOAD_32dp32b64xES13_NS14_INS15_ILi2ELi4ELi3EEES18_NSW_INS5_IJS19_S1M_EEENS5_IJS1M_SB_EEEEEEENS4_39AutoVectorizingCopyWithAssumedAlignmentILi128EEENS4_14SM90_TMA_STOREES24_S26_S26_EEEvvEEEEvNT_6ParamsE) ;  /* 0xffffff4402487950 */ /* 0x000fea0003c3ffff */
.L_x_163:
[----:B------:R-:W-:-:S00]  /*bae0*/  BRA `(.L_x_163) ;  /* 0xfffffffc00fc7947 */ /* 0x000fc0000383ffff */
[----:B------:R-:W-:-:S00]  /*baf0*/  NOP ;  /* 0x0000000000007918 */ /* 0x000fc00000000000 */
        /* <DEDUP_REMOVED lines=8> */
.L_x_164:


//--------------------- .nv.global.init           --------------------------
	.section	.nv.global.init,"aw",@progbits
.nv.global.init:
	.type		$str$27,@object
	.size		$str$27,($str$28 - $str$27)
$str$27:
        /*0000*/ 	.byte	0x28, 0x61, 0x64, 0x64, 0x72, 0x65, 0x73, 0x73, 0x20, 0x26, 0x20, 0x6d, 0x61, 0x73, 0x6b, 0x29
        /*0010*/ 	.byte	0x20, 0x3d, 0x3d, 0x20, 0x30, 0x00
	.type		$str$28,@object
	.size		$str$28,($str$26 - $str$28)
$str$28:
        /*0016*/ 	.byte	0x2f, 0x74, 0x6d, 0x70, 0x2f, 0x63, 0x75, 0x74, 0x6c, 0x61, 0x73, 0x73, 0x5f, 0x73, 0x77, 0x65
        /*0026*/ 	.byte	0x65, 0x70, 0x5f, 0x73, 0x72, 0x63, 0x2f, 0x69, 0x6e, 0x63, 0x6c, 0x75, 0x64, 0x65, 0x2f, 0x63
        /*0036*/ 	.byte	0x75, 0x74, 0x65, 0x2f, 0x70, 0x6f, 0x69, 0x6e, 0x74, 0x65, 0x72, 0x5f, 0x66, 0x6c, 0x61, 0x67
        /*0046*/ 	.byte	0x67, 0x65, 0x64, 0x2e, 0x68, 0x70, 0x70, 0x00
	.type		$str$26,@object
	.size		$str$26,($str$25 - $str$26)
$str$26:
        /*004e*/ 	.byte	0x2f, 0x74, 0x6d, 0x70, 0x2f, 0x63, 0x75, 0x74, 0x6c, 0x61, 0x73, 0x73, 0x5f, 0x73, 0x77, 0x65
        /*005e*/ 	.byte	0x65, 0x70, 0x5f, 0x73, 0x72, 0x63, 0x2f, 0x69, 0x6e, 0x63, 0x6c, 0x75, 0x64, 0x65, 0x2f, 0x63
        /*006e*/ 	.byte	0x75, 0x74, 0x65, 0x2f, 0x61, 0x74, 0x6f, 0x6d, 0x2f, 0x63, 0x6f, 0x70, 0x79, 0x5f, 0x74, 0x72
        /*007e*/ 	.byte	0x61, 0x69, 0x74, 0x73, 0x5f, 0x73, 0x6d, 0x31, 0x30, 0x30, 0x2e, 0x68, 0x70, 0x70, 0x00
	.type		$str$25,@object
	.size		$str$25,(__unnamed_1 - $str$25)
$str$25:
        /*008d*/ 	.byte	0x28, 0x28, 0x75, 0x69, 0x6e, 0x74, 0x33, 0x32, 0x5f, 0x74, 0x28, 0x74, 0x68, 0x72, 0x65, 0x61
        /*009d*/ 	.byte	0x64, 0x49, 0x64, 0x78, 0x2e, 0x78, 0x29, 0x20, 0x2f, 0x20, 0x33, 0x32, 0x29, 0x20, 0x25, 0x20
        /*00ad*/ 	.byte	0x34, 0x29, 0x20, 0x3d, 0x3d, 0x20, 0x28, 0x28, 0x28, 0x74, 0x6d, 0x65, 0x6d, 0x5f, 0x61, 0x64
        /*00bd*/ 	.byte	0x64, 0x72, 0x20, 0x3e, 0x3e, 0x20, 0x31, 0x36, 0x29, 0x20, 0x2f, 0x20, 0x33, 0x32, 0x29, 0x20
        /*00cd*/ 	.byte	0x25, 0x20, 0x34, 0x29, 0x00
	.type		__unnamed_1,@object
	.size		__unnamed_1,(__unnamed_2 - __unnamed_1)
__unnamed_1:
        /*00d2*/ 	.byte	0x61, 0x75, 0x74, 0x6f, 0x20, 0x63, 0x75, 0x74, 0x65, 0x3a, 0x3a, 0x61, 0x73, 0x5f, 0x70, 0x6f
        /* <DEDUP_REMOVED lines=24> */
        /*0262*/ 	.byte	0x43, 0x3c, 0x38, 0x31, 0x39, 0x32, 0x3e, 0x3e, 0x3e, 0x3e, 0x5d, 0x00
	.type		__unnamed_2,@object
	.size		__unnamed_2,(__unnamed_3 - __unnamed_2)
__unnamed_2:
        /* <DEDUP_REMOVED lines=26> */
	.type		__unnamed_3,@object
	.size		__unnamed_3,(.L_3 - __unnamed_3)
__unnamed_3:
        /* <DEDUP_REMOVED lines=42> */
        /*06aa*/ 	.byte	0x3e, 0x3e, 0x3e, 0x3e, 0x5d, 0x00
.L_3:


//--------------------- .nv.shared._ZN7cutlass13device_kernelINS_4gemm6kernel13GemmUniversalIN4cute5tupleIJiiiiEEENS1_10collective13CollectiveMmaINS1_35MainloopSm100TmaUmmaWarpSpecializedILi3ELi2ELi2ENS5_IJNS4_1CILi1EEESB_SB_EEEEENS5_IJNSA_ILi128EEENSA_ILi256EEESE_EEENS_12float_e4m3_tENS5_IJSB_llEEENS_12float_e5m2_tESI_NS4_8TiledMMAINS4_8MMA_AtomIJNS4_10MMA_TraitsINS4_19SM100_MMA_F8F6F4_SSEJSH_SJ_fSE_SF_NS4_17integral_constantINS4_4UMMA5MajorELSQ_1EEESR_NSO_INSP_7ScaleInELSS_0EEEST_EEEEEENS4_6LayoutISC_NS5_IJNSA_ILi0EEESX_SX_EEEEENS5_IJNS4_10UnderscoreES10_S10_EEEEENS4_13SM90_TMA_LOADENS4_14ComposedLayoutINS4_7SwizzleILi3ELi4ELi3EEENS4_18smem_ptr_flag_bitsILi8EEENSW_INS5_IJSE_NSA_ILi8EEEEEENS5_IJSB_SE_EEEEEEEvNS4_8identityES13_S1D_vS1E_EENS_8epilogue10collective18CollectiveEpilogueINS1G_23Sm100TmaWarpSpecializedILi4ELi2ELi64ELb0ELb0EEEJSG_NS5_IJNSW_ISE_SB_EENSW_INSA_ILi64EEESB_EEEEESH_NS5_IJlSB_lEEESH_S1P_NS1G_6fusion15FusionCallbacksIS1K_NS1Q_17LinearCombinationISH_fSH_fLNS_15FloatRoundStyleE2EEESG_S1O_JEEENS4_5SM1004TMEM4LOAD26SM100_TMEM_LOAD_32dp32b64xES13_NS14_INS15_ILi2ELi4ELi3EEES18_NSW_INS5_IJS19_S1M_EEENS5_IJS1M_SB_EEEEEEENS4_39AutoVectorizingCopyWithAssumedAlignmentILi128EEENS4_14SM90_TMA_STOREES24_S26_S26_EEEvvEEEEvNT_6ParamsE --------------------------
	.section	.nv.shared._ZN7cutlass13device_kernelINS_4gemm6kernel13GemmUniversalIN4cute5tupleIJiiiiEEENS1_10collective13CollectiveMmaINS1_35MainloopSm100TmaUmmaWarpSpecializedILi3ELi2ELi2ENS5_IJNS4_1CILi1EEESB_SB_EEEEENS5_IJNSA_ILi128EEENSA_ILi256EEESE_EEENS_12float_e4m3_tENS5_IJSB_llEEENS_12float_e5m2_tESI_NS4_8TiledMMAINS4_8MMA_AtomIJNS4_10MMA_TraitsINS4_19SM100_MMA_F8F6F4_SSEJSH_SJ_fSE_SF_NS4_17integral_constantINS4_4UMMA5MajorELSQ_1EEESR_NSO_INSP_7ScaleInELSS_0EEEST_EEEEEENS4_6LayoutISC_NS5_IJNSA_ILi0EEESX_SX_EEEEENS5_IJNS4_10UnderscoreES10_S10_EEEEENS4_13SM90_TMA_LOADENS4_14ComposedLayoutINS4_7SwizzleILi3ELi4ELi3EEENS4_18smem_ptr_flag_bitsILi8EEENSW_INS5_IJSE_NSA_ILi8EEEEEENS5_IJSB_SE_EEEEEEEvNS4_8identityES13_S1D_vS1E_EENS_8epilogue10collective18CollectiveEpilogueINS1G_23Sm100TmaWarpSpecializedILi4ELi2ELi64ELb0ELb0EEEJSG_NS5_IJNSW_ISE_SB_EENSW_INSA_ILi64EEESB_EEEEESH_NS5_IJlSB_lEEESH_S1P_NS1G_6fusion15FusionCallbacksIS1K_NS1Q_17LinearCombinationISH_fSH_fLNS_15FloatRoundStyleE2EEESG_S1O_JEEENS4_5SM1004TMEM4LOAD26SM100_TMEM_LOAD_32dp32b64xES13_NS14_INS15_ILi2ELi4ELi3EEES18_NSW_INS5_IJS19_S1M_EEENS5_IJS1M_SB_EEEEEEENS4_39AutoVectorizingCopyWithAssumedAlignmentILi128EEENS4_14SM90_TMA_STOREES24_S26_S26_EEEvvEEEEvNT_6ParamsE,"aw",@nobits
	.sectionflags	@""
	.align	16
	.zero		1024


//--------------------- .nv.shared.reserved.0     --------------------------
	.section	.nv.shared.reserved.0,"aw",@nobits
	.weak		__nv_reservedSMEM_offset_0_alias
	.size		__nv_reservedSMEM_offset_0_alias, 0, 64
	.other		__nv_reservedSMEM_offset_0_alias,@"STO_CUDA_RESERVED_SHARED STV_DEFAULT"
__nv_reservedSMEM_offset_0_alias:
	.zero		0
.nv.shared.reserved.0:
	.zero		64
	.weak		__nv_reservedSMEM_tcgen05_partition
	.type		__nv_reservedSMEM_tcgen05_partition,@object
	.size		__nv_reservedSMEM_tcgen05_partition,(.L_0 - __nv_reservedSMEM_tcgen05_partition)
__nv_reservedSMEM_tcgen05_partition:
	.zero		32
.L_0:


//--------------------- .nv.global                --------------------------
	.section	.nv.global,"aw",@nobits
.nv.global:
	.type		_ZN40_INTERNAL_ffb4e1a1_4_k_cu_c6e48f01_188214cute1_E,@object
	.size		_ZN40_INTERNAL_ffb4e1a1_4_k_cu_c6e48f01_188214cute1_E,(_ZN40_INTERNAL_ffb4e1a1_4_k_cu_c6e48f01_188214cuda3std3__45__cpo6cbeginE - _ZN40_INTERNAL_ffb4e1a1_4_k_cu_c6e48f01_188214cute1_E)
_ZN40_INTERNAL_ffb4e1a1_4_k_cu_c6e48f01_188214cute1_E:
	.zero		1
	.type		_ZN40_INTERNAL_ffb4e1a1_4_k_cu_c6e48f01_188214cuda3std3__45__cpo6cbeginE,@object
	.size		_ZN40_INTERNAL_ffb4e1a1_4_k_cu_c6e48f01_188214cuda3std3__45__cpo6cbeginE,(_ZN40_INTERNAL_ffb4e1a1_4_k_cu_c6e48f01_188214cuda3std3__48in_placeE - _ZN40_INTERNAL_ffb4e1a1_4_k_cu_c6e48f01_188214cuda3std3__45__cpo6cbeginE)
_ZN40_INTERNAL_ffb4e1a1_4_k_cu_c6e48f01_188214cuda3std3__45__cpo6cbeginE:
	.zero		1
	.type		_ZN40_INTERNAL_ffb4e1a1_4_k_cu_c6e48f01_188214cuda3std3__48in_placeE,@object
	.size		_ZN40_INTERNAL_ffb4e1a1_4_k_cu_c6e48f01_188214cuda3std3__48in_placeE,(_ZN40_INTERNAL_ffb4e1a1_4_k_cu_c6e48f01_188214cuda3std6ranges3__45__cpo9iter_moveE - _ZN40_INTERNAL_ffb4e1a1_4_k_cu_c6e48f01_188214cuda3std3__48in_placeE)
_ZN40_INTERNAL_ffb4e1a1_4_k_cu_c6e48f01_188214cuda3std3__48in_placeE:
	.zero		1
	.type		_ZN40_INTERNAL_ffb4e1a1_4_k_cu_c6e48f01_188214cuda3std6ranges3__45__cpo9iter_moveE,@object
	.size		_ZN40_INTERNAL_ffb4e1a1_4_k_cu_c6e48f01_188214cuda3std6ranges3__45__cpo9iter_moveE,(_ZN40_INTERNAL_ffb4e1a1_4_k_cu_c6e48f01_188214cuda3std3__45__cpo5beginE - _ZN40_INTERNAL_ffb4e1a1_4_k_cu_c6e48f01_188214cuda3std6ranges3__45__cpo9iter_moveE)
_ZN40_INTERNAL_ffb4e1a1_4_k_cu_c6e48f01_188214cuda3std6ranges3__45__cpo9iter_moveE:
	.zero		1
	.type		_ZN40_INTERNAL_ffb4e1a1_4_k_cu_c6e48f01_188214cuda3std3__45__cpo5beginE,@object
	.size		_ZN40_INTERNAL_ffb4e1a1_4_k_cu_c6e48f01_188214cuda3std3__45__cpo5beginE,(_ZN40_INTERNAL_ffb4e1a1_4_k_cu_c6e48f01_188214cuda3std3__442_GLOBAL__N__ffb4e1a1_4_k_cu_c6e48f01_188216ignoreE - _ZN40_INTERNAL_ffb4e1a1_4_k_cu_c6e48f01_188214cuda3std3__45__cpo5beginE)
_ZN40_INTERNAL_ffb4e1a1_4_k_cu_c6e48f01_188214cuda3std3__45__cpo5beginE:
	.zero		1
	.type		_ZN40_INTERNAL_ffb4e1a1_4_k_cu_c6e48f01_188214cuda3std3__442_GLOBAL__N__ffb4e1a1_4_k_cu_c6e48f01_188216ignoreE,@object
	.size		_ZN40_INTERNAL_ffb4e1a1_4_k_cu_c6e48f01_188214cuda3std3__442_GLOBAL__N__ffb4e1a1_4_k_cu_c6e48f01_188216ignoreE,(_ZN40_INTERNAL_ffb4e1a1_4_k_cu_c6e48f01_188214cute7productE - _ZN40_INTERNAL_ffb4e1a1_4_k_cu_c6e48f01_188214cuda3std3__442_GLOBAL__N__ffb4e1a1_4_k_cu_c6e48f01_188216ignoreE)
_ZN40_INTERNAL_ffb4e1a1_4_k_cu_c6e48f01_188214cuda3std3__442_GLOBAL__N__ffb4e1a1_4_k_cu_c6e48f01_188216ignoreE:
	.zero		1
	.type		_ZN40_INTERNAL_ffb4e1a1_4_k_cu_c6e48f01_188214cute7productE,@object
	.size		_ZN40_INTERNAL_ffb4e1a1_4_k_cu_c6e48f01_188214cute7productE,(_ZN40_INTERNAL_ffb4e1a1_4_k_cu_c6e48f01_188214cuda3std3__45__cpo3endE - _ZN40_INTERNAL_ffb4e1a1_4_k_cu_c6e48f01_188214cute7productE)
_ZN40_INTERNAL_ffb4e1a1_4_k_cu_c6e48f01_188214cute7productE:
	.zero		1
	.type		_ZN40_INTERNAL_ffb4e1a1_4_k_cu_c6e48f01_188214cuda3std3__45__cpo3endE,@object
	.size		_ZN40_INTERNAL_ffb4e1a1_4_k_cu_c6e48f01_188214cuda3std3__45__cpo3endE,(_ZN40_INTERNAL_ffb4e1a1_4_k_cu_c6e48f01_188214cuda3std3__419piecewise_constructE - _ZN40_INTERNAL_ffb4e1a1_4_k_cu_c6e48f01_188214cuda3std3__45__cpo3endE)
_ZN40_INTERNAL_ffb4e1a1_4_k_cu_c6e48f01_188214cuda3std3__45__cpo3endE:
	.zero		1
	.type		_ZN40_INTERNAL_ffb4e1a1_4_k_cu_c6e48f01_188214cuda3std3__419piecewise_constructE,@object
	.size		_ZN40_INTERNAL_ffb4e1a1_4_k_cu_c6e48f01_188214cuda3std3__419piecewise_constructE,(_ZN40_INTERNAL_ffb4e1a1_4_k_cu_c6e48f01_188214cuda3std3__45__cpo4cendE - _ZN40_INTERNAL_ffb4e1a1_4_k_cu_c6e48f01_188214cuda3std3__419piecewise_constructE)
_ZN40_INTERNAL_ffb4e1a1_4_k_cu_c6e48f01_188214cuda3std3__419piecewise_constructE:
	.zero		1
	.type		_ZN40_INTERNAL_ffb4e1a1_4_k_cu_c6e48f01_188214cuda3std3__45__cpo4cendE,@object
	.size		_ZN40_INTERNAL_ffb4e1a1_4_k_cu_c6e48f01_188214cuda3std3__45__cpo4cendE,(_ZN40_INTERNAL_ffb4e1a1_4_k_cu_c6e48f01_188214cuda3std6ranges3__45__cpo4swapE - _ZN40_INTERNAL_ffb4e1a1_4_k_cu_c6e48f01_188214cuda3std3__45__cpo4cendE)
_ZN40_INTERNAL_ffb4e1a1_4_k_cu_c6e48f01_188214cuda3std3__45__cpo4cendE:
	.zero		1
	.type		_ZN40_INTERNAL_ffb4e1a1_4_k_cu_c6e48f01_188214cuda3std6ranges3__45__cpo4swapE,@object
	.size		_ZN40_INTERNAL_ffb4e1a1_4_k_cu_c6e48f01_188214cuda3std6ranges3__45__cpo4swapE,(.L_11 - _ZN40_INTERNAL_ffb4e1a1_4_k_cu_c6e48f01_188214cuda3std6ranges3__45__cpo4swapE)
_ZN40_INTERNAL_ffb4e1a1_4_k_cu_c6e48f01_188214cuda3std6ranges3__45__cpo4swapE:
	.zero		1
.L_11:


//--------------------- .nv.constant0._ZN7cutlass13device_kernelINS_4gemm6kernel13GemmUniversalIN4cute5tupleIJiiiiEEENS1_10collective13CollectiveMmaINS1_35MainloopSm100TmaUmmaWarpSpecializedILi3ELi2ELi2ENS5_IJNS4_1CILi1EEESB_SB_EEEEENS5_IJNSA_ILi128EEENSA_ILi256EEESE_EEENS_12float_e4m3_tENS5_IJSB_llEEENS_12float_e5m2_tESI_NS4_8TiledMMAINS4_8MMA_AtomIJNS4_10MMA_TraitsINS4_19SM100_MMA_F8F6F4_SSEJSH_SJ_fSE_SF_NS4_17integral_constantINS4_4UMMA5MajorELSQ_1EEESR_NSO_INSP_7ScaleInELSS_0EEEST_EEEEEENS4_6LayoutISC_NS5_IJNSA_ILi0EEESX_SX_EEEEENS5_IJNS4_10UnderscoreES10_S10_EEEEENS4_13SM90_TMA_LOADENS4_14ComposedLayoutINS4_7SwizzleILi3ELi4ELi3EEENS4_18smem_ptr_flag_bitsILi8EEENSW_INS5_IJSE_NSA_ILi8EEEEEENS5_IJSB_SE_EEEEEEEvNS4_8identityES13_S1D_vS1E_EENS_8epilogue10collective18CollectiveEpilogueINS1G_23Sm100TmaWarpSpecializedILi4ELi2ELi64ELb0ELb0EEEJSG_NS5_IJNSW_ISE_SB_EENSW_INSA_ILi64EEESB_EEEEESH_NS5_IJlSB_lEEESH_S1P_NS1G_6fusion15FusionCallbacksIS1K_NS1Q_17LinearCombinationISH_fSH_fLNS_15FloatRoundStyleE2EEESG_S1O_JEEENS4_5SM1004TMEM4LOAD26SM100_TMEM_LOAD_32dp32b64xES13_NS14_INS15_ILi2ELi4ELi3EEES18_NSW_INS5_IJS19_S1M_EEENS5_IJS1M_SB_EEEEEEENS4_39AutoVectorizingCopyWithAssumedAlignmentILi128EEENS4_14SM90_TMA_STOREES24_S26_S26_EEEvvEEEEvNT_6ParamsE --------------------------
	.section	.nv.constant0._ZN7cutlass13device_kernelINS_4gemm6kernel13GemmUniversalIN4cute5tupleIJiiiiEEENS1_10collective13CollectiveMmaINS1_35MainloopSm100TmaUmmaWarpSpecializedILi3ELi2ELi2ENS5_IJNS4_1CILi1EEESB_SB_EEEEENS5_IJNSA_ILi128EEENSA_ILi256EEESE_EEENS_12float_e4m3_tENS5_IJSB_llEEENS_12float_e5m2_tESI_NS4_8TiledMMAINS4_8MMA_AtomIJNS4_10MMA_TraitsINS4_19SM100_MMA_F8F6F4_SSEJSH_SJ_fSE_SF_NS4_17integral_constantINS4_4UMMA5MajorELSQ_1EEESR_NSO_INSP_7ScaleInELSS_0EEEST_EEEEEENS4_6LayoutISC_NS5_IJNSA_ILi0EEESX_SX_EEEEENS5_IJNS4_10UnderscoreES10_S10_EEEEENS4_13SM90_TMA_LOADENS4_14ComposedLayoutINS4_7SwizzleILi3ELi4ELi3EEENS4_18smem_ptr_flag_bitsILi8EEENSW_INS5_IJSE_NSA_ILi8EEEEEENS5_IJSB_SE_EEEEEEEvNS4_8identityES13_S1D_vS1E_EENS_8epilogue10collective18CollectiveEpilogueINS1G_23Sm100TmaWarpSpecializedILi4ELi2ELi64ELb0ELb0EEEJSG_NS5_IJNSW_ISE_SB_EENSW_INSA_ILi64EEESB_EEEEESH_NS5_IJlSB_lEEESH_S1P_NS1G_6fusion15FusionCallbacksIS1K_NS1Q_17LinearCombinationISH_fSH_fLNS_15FloatRoundStyleE2EEESG_S1O_JEEENS4_5SM1004TMEM4LOAD26SM100_TMEM_LOAD_32dp32b64xES13_NS14_INS15_ILi2ELi4ELi3EEES18_NSW_INS5_IJS19_S1M_EEENS5_IJS1M_SB_EEEEEEENS4_39AutoVectorizingCopyWithAssumedAlignmentILi128EEENS4_14SM90_TMA_STOREES24_S26_S26_EEEvvEEEEvNT_6ParamsE,"a",@progbits
	.sectionflags	@""
	.align	4
.nv.constant0._ZN7cutlass13device_kernelINS_4gemm6kernel13GemmUniversalIN4cute5tupleIJiiiiEEENS1_10collective13CollectiveMmaINS1_35MainloopSm100TmaUmmaWarpSpecializedILi3ELi2ELi2ENS5_IJNS4_1CILi1EEESB_SB_EEEEENS5_IJNSA_ILi128EEENSA_ILi256EEESE_EEENS_12float_e4m3_tENS5_IJSB_llEEENS_12float_e5m2_tESI_NS4_8TiledMMAINS4_8MMA_AtomIJNS4_10MMA_TraitsINS4_19SM100_MMA_F8F6F4_SSEJSH_SJ_fSE_SF_NS4_17integral_constantINS4_4UMMA5MajorELSQ_1EEESR_NSO_INSP_7ScaleInELSS_0EEEST_EEEEEENS4_6LayoutISC_NS5_IJNSA_ILi0EEESX_SX_EEEEENS5_IJNS4_10UnderscoreES10_S10_EEEEENS4_13SM90_TMA_LOADENS4_14ComposedLayoutINS4_7SwizzleILi3ELi4ELi3EEENS4_18smem_ptr_flag_bitsILi8EEENSW_INS5_IJSE_NSA_ILi8EEEEEENS5_IJSB_SE_EEEEEEEvNS4_8identityES13_S1D_vS1E_EENS_8epilogue10collective18CollectiveEpilogueINS1G_23Sm100TmaWarpSpecializedILi4ELi2ELi64ELb0ELb0EEEJSG_NS5_IJNSW_ISE_SB_EENSW_INSA_ILi64EEESB_EEEEESH_NS5_IJlSB_lEEESH_S1P_NS1G_6fusion15FusionCallbacksIS1K_NS1Q_17LinearCombinationISH_fSH_fLNS_15FloatRoundStyleE2EEESG_S1O_JEEENS4_5SM1004TMEM4LOAD26SM100_TMEM_LOAD_32dp32b64xES13_NS14_INS15_ILi2ELi4ELi3EEES18_NSW_INS5_IJS19_S1M_EEENS5_IJS1M_SB_EEEEEEENS4_39AutoVectorizingCopyWithAssumedAlignmentILi128EEENS4_14SM90_TMA_STOREES24_S26_S26_EEEvvEEEEvNT_6ParamsE:
	.zero		2944


//--------------------- SYMBOLS --------------------------

	.type		.nv.reservedSmem.offset0,@object
	.size		.nv.reservedSmem.offset0,0x4
	.type		.nv.reservedSmem.cap,@object
	.size		.nv.reservedSmem.cap,0x4
	.type		__assertfail,@function
